	.target	sm_90a

	.elftype	@"ET_EXEC"


//--------------------- .note.nv.tkinfo           --------------------------
	.section	.note.nv.tkinfo,"",@"SHT_NOTE"
	.sectionflags	@"SHF_NOTE_NV_TKINFO"
	.tkinfo
        /*0018*/ 	.word	0x00000002
        /*0030*/ 	.string	""
        /*0030*/ 	.string	"ptxas"
        /*0030*/ 	.string	"Cuda compilation tools, release 13.0, V13.0.88"
        /*0030*/ 	.string	"Build cuda_13.0.r13.0/compiler.36424714_0"
        /*0030*/ 	.string	"-arch sm_90a -m 64 "



//--------------------- .note.nv.cuinfo           --------------------------
	.section	.note.nv.cuinfo,"",@"SHT_NOTE"
	.sectionflags	@"SHF_NOTE_NV_CUINFO"
        /*0018*/ 	.short	0x0002
        /*001a*/ 	.short	0x005a
        /*001c*/ 	.short	0x0082
	.zero		2


//--------------------- .nv.info                  --------------------------
	.section	.nv.info,"",@"SHT_CUDA_INFO"
	.align	4


	//----- nvinfo : EIATTR_REGCOUNT
	.align		4
        /*0000*/ 	.byte	0x04, 0x2f
        /*0002*/ 	.short	(.L_15 - .L_14)
	.align		4
.L_14:
        /*0004*/ 	.word	index@(_ZN7cutlass13device_kernelINS_4gemm6kernel13GemmUniversalIN4cute5tupleIJiiiiEEENS1_10collective13CollectiveMmaINS1_34MainloopSm90TmaGmmaWarpSpecializedILi11ENS5_IJNS4_1CILi1EEESB_SB_EEENS1_35KernelTmaWarpSpecializedCooperativeEEENS5_IJNSA_ILi384EEENSA_ILi256EEENSA_ILi32EEEEEEaNS5_IJlSB_lEEEaSJ_NS4_8TiledMMAINS4_8MMA_AtomIJNS4_4SM904GMMA27MMA_64x256x32_S32S8S8_SS_TNEEEENS4_6LayoutINS5_IJNSA_ILi2EEESB_SB_EEENS5_IJSB_NSA_ILi0EEEST_EEEEENS5_IJNS4_10UnderscoreESW_SW_EEEEENS4_13SM90_TMA_LOADENS4_14ComposedLayoutINS4_7SwizzleILi1ELi4ELi3EEENS4_18smem_ptr_flag_bitsILi8EEENSQ_INS5_IJNSA_ILi8EEESH_EEENS5_IJSH_SB_EEEEEEEvNS4_8identityESZ_S19_vS1A_EENS_8epilogue10collective6detail29Sm90TmaWarpSpecializedAdapterINS1D_15DefaultEpilogueIaSJ_SJ_NS1C_6thread17LinearCombinationIaLi1EiiLNS1H_9ScaleType4KindE0ELNS_15FloatRoundStyleE2EaEENS1_15EpilogueDefaultEEEEEvvEEEEvNT_6ParamsE)
        /*0008*/ 	.word	0x000000a8


	//----- nvinfo : EIATTR_FRAME_SIZE
	.align		4
.L_15:
        /*000c*/ 	.byte	0x04, 0x11
        /*000e*/ 	.short	(.L_17 - .L_16)
	.align		4
.L_16:
        /*0010*/ 	.word	index@(_ZN7cutlass13device_kernelINS_4gemm6kernel13GemmUniversalIN4cute5tupleIJiiiiEEENS1_10collective13CollectiveMmaINS1_34MainloopSm90TmaGmmaWarpSpecializedILi11ENS5_IJNS4_1CILi1EEESB_SB_EEENS1_35KernelTmaWarpSpecializedCooperativeEEENS5_IJNSA_ILi384EEENSA_ILi256EEENSA_ILi32EEEEEEaNS5_IJlSB_lEEEaSJ_NS4_8TiledMMAINS4_8MMA_AtomIJNS4_4SM904GMMA27MMA_64x256x32_S32S8S8_SS_TNEEEENS4_6LayoutINS5_IJNSA_ILi2EEESB_SB_EEENS5_IJSB_NSA_ILi0EEEST_EEEEENS5_IJNS4_10UnderscoreESW_SW_EEEEENS4_13SM90_TMA_LOADENS4_14ComposedLayoutINS4_7SwizzleILi1ELi4ELi3EEENS4_18smem_ptr_flag_bitsILi8EEENSQ_INS5_IJNSA_ILi8EEESH_EEENS5_IJSH_SB_EEEEEEEvNS4_8identityESZ_S19_vS1A_EENS_8epilogue10collective6detail29Sm90TmaWarpSpecializedAdapterINS1D_15DefaultEpilogueIaSJ_SJ_NS1C_6thread17LinearCombinationIaLi1EiiLNS1H_9ScaleType4KindE0ELNS_15FloatRoundStyleE2EaEENS1_15EpilogueDefaultEEEEEvvEEEEvNT_6ParamsE)
        /*0014*/ 	.word	0x00000748


	//----- nvinfo : EIATTR_MIN_STACK_SIZE
	.align		4
.L_17:
        /*0018*/ 	.byte	0x04, 0x12
        /*001a*/ 	.short	(.L_19 - .L_18)
	.align		4
.L_18:
        /*001c*/ 	.word	index@(_ZN7cutlass13device_kernelINS_4gemm6kernel13GemmUniversalIN4cute5tupleIJiiiiEEENS1_10collective13CollectiveMmaINS1_34MainloopSm90TmaGmmaWarpSpecializedILi11ENS5_IJNS4_1CILi1EEESB_SB_EEENS1_35KernelTmaWarpSpecializedCooperativeEEENS5_IJNSA_ILi384EEENSA_ILi256EEENSA_ILi32EEEEEEaNS5_IJlSB_lEEEaSJ_NS4_8TiledMMAINS4_8MMA_AtomIJNS4_4SM904GMMA27MMA_64x256x32_S32S8S8_SS_TNEEEENS4_6LayoutINS5_IJNSA_ILi2EEESB_SB_EEENS5_IJSB_NSA_ILi0EEEST_EEEEENS5_IJNS4_10UnderscoreESW_SW_EEEEENS4_13SM90_TMA_LOADENS4_14ComposedLayoutINS4_7SwizzleILi1ELi4ELi3EEENS4_18smem_ptr_flag_bitsILi8EEENSQ_INS5_IJNSA_ILi8EEESH_EEENS5_IJSH_SB_EEEEEEEvNS4_8identityESZ_S19_vS1A_EENS_8epilogue10collective6detail29Sm90TmaWarpSpecializedAdapterINS1D_15DefaultEpilogueIaSJ_SJ_NS1C_6thread17LinearCombinationIaLi1EiiLNS1H_9ScaleType4KindE0ELNS_15FloatRoundStyleE2EaEENS1_15EpilogueDefaultEEEEEvvEEEEvNT_6ParamsE)
        /*0020*/ 	.word	0x00000748
.L_19:


//--------------------- .nv.compat                --------------------------
	.section	.nv.compat,"",@"SHT_CUDA_COMPAT_INFO"
	.align	4
        /*0000*/ 	.byte	0x02, 0x09, 0x01, 0x00, 0x02, 0x02, 0x04, 0x00, 0x02, 0x05, 0x05, 0x00, 0x03, 0x07, 0x01, 0x01
        /*0010*/ 	.byte	0x02, 0x03, 0x01, 0x00, 0x02, 0x06, 0x01, 0x00, 0x04, 0x0b, 0x08, 0x00, 0x00, 0x00, 0x00, 0x00
        /*0020*/ 	.byte	0x00, 0x00, 0x00, 0x00


//--------------------- .nv.info._ZN7cutlass13device_kernelINS_4gemm6kernel13GemmUniversalIN4cute5tupleIJiiiiEEENS1_10collective13CollectiveMmaINS1_34MainloopSm90TmaGmmaWarpSpecializedILi11ENS5_IJNS4_1CILi1EEESB_SB_EEENS1_35KernelTmaWarpSpecializedCooperativeEEENS5_IJNSA_ILi384EEENSA_ILi256EEENSA_ILi32EEEEEEaNS5_IJlSB_lEEEaSJ_NS4_8TiledMMAINS4_8MMA_AtomIJNS4_4SM904GMMA27MMA_64x256x32_S32S8S8_SS_TNEEEENS4_6LayoutINS5_IJNSA_ILi2EEESB_SB_EEENS5_IJSB_NSA_ILi0EEEST_EEEEENS5_IJNS4_10UnderscoreESW_SW_EEEEENS4_13SM90_TMA_LOADENS4_14ComposedLayoutINS4_7SwizzleILi1ELi4ELi3EEENS4_18smem_ptr_flag_bitsILi8EEENSQ_INS5_IJNSA_ILi8EEESH_EEENS5_IJSH_SB_EEEEEEEvNS4_8identityESZ_S19_vS1A_EENS_8epilogue10collective6detail29Sm90TmaWarpSpecializedAdapterINS1D_15DefaultEpilogueIaSJ_SJ_NS1C_6thread17LinearCombinationIaLi1EiiLNS1H_9ScaleType4KindE0ELNS_15FloatRoundStyleE2EaEENS1_15EpilogueDefaultEEEEEvvEEEEvNT_6ParamsE --------------------------
	.section	.nv.info._ZN7cutlass13device_kernelINS_4gemm6kernel13GemmUniversalIN4cute5tupleIJiiiiEEENS1_10collective13CollectiveMmaINS1_34MainloopSm90TmaGmmaWarpSpecializedILi11ENS5_IJNS4_1CILi1EEESB_SB_EEENS1_35KernelTmaWarpSpecializedCooperativeEEENS5_IJNSA_ILi384EEENSA_ILi256EEENSA_ILi32EEEEEEaNS5_IJlSB_lEEEaSJ_NS4_8TiledMMAINS4_8MMA_AtomIJNS4_4SM904GMMA27MMA_64x256x32_S32S8S8_SS_TNEEEENS4_6LayoutINS5_IJNSA_ILi2EEESB_SB_EEENS5_IJSB_NSA_ILi0EEEST_EEEEENS5_IJNS4_10UnderscoreESW_SW_EEEEENS4_13SM90_TMA_LOADENS4_14ComposedLayoutINS4_7SwizzleILi1ELi4ELi3EEENS4_18smem_ptr_flag_bitsILi8EEENSQ_INS5_IJNSA_ILi8EEESH_EEENS5_IJSH_SB_EEEEEEEvNS4_8identityESZ_S19_vS1A_EENS_8epilogue10collective6detail29Sm90TmaWarpSpecializedAdapterINS1D_15DefaultEpilogueIaSJ_SJ_NS1C_6thread17LinearCombinationIaLi1EiiLNS1H_9ScaleType4KindE0ELNS_15FloatRoundStyleE2EaEENS1_15EpilogueDefaultEEEEEvvEEEEvNT_6ParamsE,"",@"SHT_CUDA_INFO"
	.sectionflags	@""
	.align	4


	//----- nvinfo : EIATTR_CUDA_API_VERSION
	.align		4
        /*0000*/ 	.byte	0x04, 0x37
        /*0002*/ 	.short	(.L_21 - .L_20)
.L_20:
        /*0004*/ 	.word	0x00000082


	//----- nvinfo : EIATTR_KPARAM_INFO
	.align		4
.L_21:
        /*0008*/ 	.byte	0x04, 0x17
        /*000a*/ 	.short	(.L_23 - .L_22)
.L_22:
        /*000c*/ 	.word	0x00000000
        /*0010*/ 	.short	0x0000
        /*0012*/ 	.short	0x0070
        /*0014*/ 	.byte	0x00, 0xf0, 0x01, 0x10


	//----- nvinfo : EIATTR_SPARSE_MMA_MASK
	.align		4
.L_23:
        /*0018*/ 	.byte	0x03, 0x50
        /*001a*/ 	.short	0x0000


	//----- nvinfo : EIATTR_MAXREG_COUNT
	.align		4
        /*001c*/ 	.byte	0x03, 0x1b
        /*001e*/ 	.short	0x00a8


	//----- nvinfo : EIATTR_NUM_BARRIERS
	.align		4
        /*0020*/ 	.byte	0x02, 0x4c
        /*0022*/ 	.byte	0x01
	.zero		1


	//----- nvinfo : EIATTR_EXTERNS
	.align		4
        /*0024*/ 	.byte	0x04, 0x0f
        /*0026*/ 	.short	(.L_25 - .L_24)


	//   ....[0]....
	.align		4
.L_24:
        /*0028*/ 	.word	index@(__assertfail)


	//----- nvinfo : EIATTR_ANNOTATIONS
	.align		4
.L_25:
        /*002c*/ 	.byte	0x04, 0x55
        /*002e*/ 	.short	(.L_27 - .L_26)


	//   ....[0]....
.L_26:
        /*0030*/ 	.word	0x00000001
        /*0034*/ 	.byte	0xd0, 0x06, 0x00, 0x00, 0x01, 0x00, 0x00, 0x00, 0xe0, 0x06, 0x00, 0x00, 0x01, 0x00, 0x00, 0x00
        /* <DEDUP_REMOVED lines=664> */
        /*29c4*/ 	.byte	0x50, 0xf4, 0x01, 0x00


	//----- nvinfo : EIATTR_MERCURY_ISA_VERSION
	.align		4
.L_27:
        /*29c8*/ 	.byte	0x03, 0x5f
        /*29ca*/ 	.short	0x0101


	//----- nvinfo : EIATTR_INT_WARP_WIDE_INSTR_OFFSETS
	.align		4
        /*29cc*/ 	.byte	0x04, 0x31
        /*29ce*/ 	.short	(.L_29 - .L_28)


	//   ....[0]....
.L_28:
        /*29d0*/ 	.word	0x000004f0


	//   ....[1]....
        /*29d4*/ 	.word	0x00000500


	//   ....[2]....
        /*29d8*/ 	.word	0x00000610


	//----- nvinfo : EIATTR_COOP_GROUP_MASK_REGIDS
	.align		4
.L_29:
        /*29dc*/ 	.byte	0x04, 0x29
        /*29de*/ 	.short	(.L_31 - .L_30)


	//   ....[0]....
.L_30:
        /*29e0*/ 	.word	0xffffffff


	//   ....[1]....
        /*29e4*/ 	.word	0xffffffff


	//   ....[2]....
        /*29e8*/ 	.word	0xffffffff


	//   ....[3]....
        /*29ec*/ 	.word	0xffffffff


	//   ....[4]....
        /*29f0*/ 	.word	0xffffffff


	//----- nvinfo : EIATTR_COOP_GROUP_INSTR_OFFSETS
	.align		4
.L_31:
        /*29f4*/ 	.byte	0x04, 0x28
        /*29f6*/ 	.short	(.L_33 - .L_32)


	//   ....[0]....
.L_32:
        /*29f8*/ 	.word	0x00000070


	//   ....[1]....
        /*29fc*/ 	.word	0x00000080


	//   ....[2]....
        /*2a00*/ 	.word	0x00000140


	//   ....[3]....
        /*2a04*/ 	.word	0x000003e0


	//   ....[4]....
        /*2a08*/ 	.word	0x00001170


	//----- nvinfo : EIATTR_REG_RECONFIG
	.align		4
.L_33:
        /*2a0c*/ 	.byte	0x01, 0x54
	.zero		2


	//----- nvinfo : EIATTR_SYSCALL_OFFSETS
	.align		4
        /*2a10*/ 	.byte	0x04, 0x46
        /*2a12*/ 	.short	(.L_35 - .L_34)


	//   ....[0]....
.L_34:
        /*2a14*/ 	.word	0x00001320


	//----- nvinfo : EIATTR_MBARRIER_INSTR_OFFSETS
	.align		4
.L_35:
        /*2a18*/ 	.byte	0x04, 0x39
        /*2a1a*/ 	.short	(.L_37 - .L_36)


	//   ....[0]....
.L_36:
        /*2a1c*/ 	.word	0x00000260
        /*2a20*/ 	.word	0x000000ff
        /*2a24*/ 	.word	0x00000000
        /*2a28*/ 	.short	0x0100
        /*2a2a*/ 	.byte	0x08
	.zero		1


	//   ....[1]....
        /*2a2c*/ 	.word	0x00000270
        /*2a30*/ 	.word	0x000000ff
        /*2a34*/ 	.word	0x00000058
        /*2a38*/ 	.short	0x0100
        /*2a3a*/ 	.byte	0x08
	.zero		1


	//   ....[2]....
        /*2a3c*/ 	.word	0x00000280
        /*2a40*/ 	.word	0x000000ff
        /*2a44*/ 	.word	0x00000008
        /*2a48*/ 	.short	0x0100
        /*2a4a*/ 	.byte	0x08
	.zero		1


	//   ....[3]....
        /*2a4c*/ 	.word	0x00000290
        /*2a50*/ 	.word	0x000000ff
        /*2a54*/ 	.word	0x00000060
        /*2a58*/ 	.short	0x0100
        /*2a5a*/ 	.byte	0x08
	.zero		1


	//   ....[4]....
        /*2a5c*/ 	.word	0x000002a0
        /*2a60*/ 	.word	0x000000ff
        /*2a64*/ 	.word	0x00000010
        /*2a68*/ 	.short	0x0100
        /*2a6a*/ 	.byte	0x08
	.zero		1


	//   ....[5]....
        /*2a6c*/ 	.word	0x000002b0
        /*2a70*/ 	.word	0x000000ff
        /*2a74*/ 	.word	0x00000068
        /*2a78*/ 	.short	0x0100
        /*2a7a*/ 	.byte	0x08
	.zero		1


	//   ....[6]....
        /*2a7c*/ 	.word	0x000002c0
        /*2a80*/ 	.word	0x000000ff
        /*2a84*/ 	.word	0x00000018
        /*2a88*/ 	.short	0x0100
        /*2a8a*/ 	.byte	0x08
	.zero		1


	//   ....[7]....
        /*2a8c*/ 	.word	0x000002d0
        /*2a90*/ 	.word	0x000000ff
        /*2a94*/ 	.word	0x00000070
        /*2a98*/ 	.short	0x0100
        /*2a9a*/ 	.byte	0x08
	.zero		1


	//   ....[8]....
        /*2a9c*/ 	.word	0x000002e0
        /*2aa0*/ 	.word	0x000000ff
        /*2aa4*/ 	.word	0x00000020
        /*2aa8*/ 	.short	0x0100
        /*2aaa*/ 	.byte	0x08
	.zero		1


	//   ....[9]....
        /*2aac*/ 	.word	0x000002f0
        /*2ab0*/ 	.word	0x000000ff
        /*2ab4*/ 	.word	0x00000078
        /*2ab8*/ 	.short	0x0100
        /*2aba*/ 	.byte	0x08
	.zero		1


	//   ....[10]....
        /*2abc*/ 	.word	0x00000300
        /*2ac0*/ 	.word	0x000000ff
        /*2ac4*/ 	.word	0x00000028
        /*2ac8*/ 	.short	0x0100
        /*2aca*/ 	.byte	0x08
	.zero		1


	//   ....[11]....
        /*2acc*/ 	.word	0x00000310
        /*2ad0*/ 	.word	0x000000ff
        /*2ad4*/ 	.word	0x00000080
        /*2ad8*/ 	.short	0x0100
        /*2ada*/ 	.byte	0x08
	.zero		1


	//   ....[12]....
        /*2adc*/ 	.word	0x00000320
        /*2ae0*/ 	.word	0x000000ff
        /*2ae4*/ 	.word	0x00000030
        /*2ae8*/ 	.short	0x0100
        /*2aea*/ 	.byte	0x08
	.zero		1


	//   ....[13]....
        /*2aec*/ 	.word	0x00000330
        /*2af0*/ 	.word	0x000000ff
        /*2af4*/ 	.word	0x00000088
        /*2af8*/ 	.short	0x0100
        /*2afa*/ 	.byte	0x08
	.zero		1


	//   ....[14]....
        /*2afc*/ 	.word	0x00000340
        /*2b00*/ 	.word	0x000000ff
        /*2b04*/ 	.word	0x00000038
        /*2b08*/ 	.short	0x0100
        /*2b0a*/ 	.byte	0x08
	.zero		1


	//   ....[15]....
        /*2b0c*/ 	.word	0x00000350
        /*2b10*/ 	.word	0x000000ff
        /*2b14*/ 	.word	0x00000090
        /*2b18*/ 	.short	0x0100
        /*2b1a*/ 	.byte	0x08
	.zero		1


	//   ....[16]....
        /*2b1c*/ 	.word	0x00000360
        /*2b20*/ 	.word	0x000000ff
        /*2b24*/ 	.word	0x00000040
        /*2b28*/ 	.short	0x0100
        /*2b2a*/ 	.byte	0x08
	.zero		1


	//   ....[17]....
        /*2b2c*/ 	.word	0x00000370
        /*2b30*/ 	.word	0x000000ff
        /*2b34*/ 	.word	0x00000098
        /*2b38*/ 	.short	0x0100
        /*2b3a*/ 	.byte	0x08
	.zero		1


	//   ....[18]....
        /*2b3c*/ 	.word	0x00000380
        /*2b40*/ 	.word	0x000000ff
        /*2b44*/ 	.word	0x00000048
        /*2b48*/ 	.short	0x0100
        /*2b4a*/ 	.byte	0x08
	.zero		1


	//   ....[19]....
        /*2b4c*/ 	.word	0x00000390
        /*2b50*/ 	.word	0x000000ff
        /*2b54*/ 	.word	0x000000a0
        /*2b58*/ 	.short	0x0100
        /*2b5a*/ 	.byte	0x08
	.zero		1


	//   ....[20]....
        /*2b5c*/ 	.word	0x000003a0
        /*2b60*/ 	.word	0x000000ff
        /*2b64*/ 	.word	0x00000050
        /*2b68*/ 	.short	0x0100
        /*2b6a*/ 	.byte	0x08
	.zero		1


	//   ....[21]....
        /*2b6c*/ 	.word	0x000003b0
        /*2b70*/ 	.word	0x000000ff
        /*2b74*/ 	.word	0x000000a8
        /*2b78*/ 	.short	0x0100
        /*2b7a*/ 	.byte	0x08
	.zero		1


	//   ....[22]....
        /*2b7c*/ 	.word	0x00000670
        /*2b80*/ 	.word	0x000000ff
        /*2b84*/ 	.word	0x000000c0
        /*2b88*/ 	.short	0x0100
        /*2b8a*/ 	.byte	0x06
	.zero		1


	//   ....[23]....
        /*2b8c*/ 	.word	0x000006f0
        /*2b90*/ 	.word	0x000000ff
        /*2b94*/ 	.word	0x000000c8
        /*2b98*/ 	.short	0x0100
        /*2b9a*/ 	.byte	0x06
	.zero		1


	//   ....[24]....
        /*2b9c*/ 	.word	0x000013c0
        /*2ba0*/ 	.word	0x00000003
        /*2ba4*/ 	.word	0x00000000
        /*2ba8*/ 	.short	0x010a
        /*2baa*/ 	.byte	0x3f
	.zero		1


	//   ....[25]....
        /*2bac*/ 	.word	0x00001400
        /*2bb0*/ 	.word	0x00000003
        /*2bb4*/ 	.word	0x00000000
        /*2bb8*/ 	.short	0x010a
        /*2bba*/ 	.byte	0x3f
	.zero		1


	//   ....[26]....
        /*2bbc*/ 	.word	0x00001ee0
        /*2bc0*/ 	.word	0x000000ff
        /*2bc4*/ 	.word	0x00000000
        /*2bc8*/ 	.short	0x010a
        /*2bca*/ 	.byte	0x04
	.zero		1


	//   ....[27]....
        /*2bcc*/ 	.word	0x00001f20
        /*2bd0*/ 	.word	0x000000ff
        /*2bd4*/ 	.word	0x00000000
        /*2bd8*/ 	.short	0x010a
        /*2bda*/ 	.byte	0x04
	.zero		1


	//   ....[28]....
        /*2bdc*/ 	.word	0x00003be0
        /*2be0*/ 	.word	0x000000ff
        /*2be4*/ 	.word	0x00000000
        /*2be8*/ 	.short	0x0101
        /*2bea*/ 	.byte	0x04
	.zero		1


	//   ....[29]....
        /*2bec*/ 	.word	0x00003df0
        /*2bf0*/ 	.word	0x000000ff
        /*2bf4*/ 	.word	0x00000000
        /*2bf8*/ 	.short	0x0101
        /*2bfa*/ 	.byte	0x06
	.zero		1


	//   ....[30]....
        /*2bfc*/ 	.word	0x0001e9d0
        /*2c00*/ 	.word	0x0000000d
        /*2c04*/ 	.word	0x00000058
        /*2c08*/ 	.short	0x010a
        /*2c0a*/ 	.byte	0x3f
	.zero		1


	//   ....[31]....
        /*2c0c*/ 	.word	0x0001ed30
        /*2c10*/ 	.word	0x00000002
        /*2c14*/ 	.word	0x000000c8
        /*2c18*/ 	.short	0x0101
        /*2c1a*/ 	.byte	0x3f
	.zero		1


	//   ....[32]....
        /*2c1c*/ 	.word	0x0001f500
        /*2c20*/ 	.word	0x00000005
        /*2c24*/ 	.word	0x00000000
        /*2c28*/ 	.short	0x010a
        /*2c2a*/ 	.byte	0x3f
	.zero		1


	//   ....[33]....
        /*2c2c*/ 	.word	0x0001f590
        /*2c30*/ 	.word	0x00000005
        /*2c34*/ 	.word	0x00000000
        /*2c38*/ 	.short	0x010a
        /*2c3a*/ 	.byte	0x3f
	.zero		1


	//   ....[34]....
        /*2c3c*/ 	.word	0x0001f620
        /*2c40*/ 	.word	0x00000005
        /*2c44*/ 	.word	0x00000000
        /*2c48*/ 	.short	0x010a
        /*2c4a*/ 	.byte	0x3f
	.zero		1


	//   ....[35]....
        /*2c4c*/ 	.word	0x0001f6b0
        /*2c50*/ 	.word	0x00000005
        /*2c54*/ 	.word	0x00000000
        /*2c58*/ 	.short	0x010a
        /*2c5a*/ 	.byte	0x3f
	.zero		1


	//   ....[36]....
        /*2c5c*/ 	.word	0x0001f740
        /*2c60*/ 	.word	0x00000005
        /*2c64*/ 	.word	0x00000000
        /*2c68*/ 	.short	0x010a
        /*2c6a*/ 	.byte	0x3f
	.zero		1


	//   ....[37]....
        /*2c6c*/ 	.word	0x0001f7d0
        /*2c70*/ 	.word	0x00000005
        /*2c74*/ 	.word	0x00000000
        /*2c78*/ 	.short	0x010a
        /*2c7a*/ 	.byte	0x3f
	.zero		1


	//   ....[38]....
        /*2c7c*/ 	.word	0x0001f860
        /*2c80*/ 	.word	0x00000005
        /*2c84*/ 	.word	0x00000000
        /*2c88*/ 	.short	0x010a
        /*2c8a*/ 	.byte	0x3f
	.zero		1


	//   ....[39]....
        /*2c8c*/ 	.word	0x0001f8f0
        /*2c90*/ 	.word	0x00000005
        /*2c94*/ 	.word	0x00000000
        /*2c98*/ 	.short	0x010a
        /*2c9a*/ 	.byte	0x3f
	.zero		1


	//   ....[40]....
        /*2c9c*/ 	.word	0x0001f980
        /*2ca0*/ 	.word	0x00000005
        /*2ca4*/ 	.word	0x00000000
        /*2ca8*/ 	.short	0x010a
        /*2caa*/ 	.byte	0x3f
	.zero		1


	//   ....[41]....
        /*2cac*/ 	.word	0x0001fa10
        /*2cb0*/ 	.word	0x00000005
        /*2cb4*/ 	.word	0x00000000
        /*2cb8*/ 	.short	0x010a
        /*2cba*/ 	.byte	0x3f
	.zero		1


	//   ....[42]....
        /*2cbc*/ 	.word	0x0001faa0
        /*2cc0*/ 	.word	0x00000003
        /*2cc4*/ 	.word	0x00000000
        /*2cc8*/ 	.short	0x010a
        /*2cca*/ 	.byte	0x3f
	.zero		1


	//   ....[43]....
        /*2ccc*/ 	.word	0x0001fb00
        /*2cd0*/ 	.word	0x00000003
        /*2cd4*/ 	.word	0x00000000
        /*2cd8*/ 	.short	0x010a
        /*2cda*/ 	.byte	0x3f
	.zero		1


	//   ....[44]....
        /*2cdc*/ 	.word	0x0001fb60
        /*2ce0*/ 	.word	0x00000004
        /*2ce4*/ 	.word	0x00000000
        /*2ce8*/ 	.short	0x010a
        /*2cea*/ 	.byte	0x3f
	.zero		1


	//   ....[45]....
        /*2cec*/ 	.word	0x0001fc30
        /*2cf0*/ 	.word	0x0000000d
        /*2cf4*/ 	.word	0x00000058
        /*2cf8*/ 	.short	0x010a
        /*2cfa*/ 	.byte	0x3f
	.zero		1


	//   ....[46]....
        /*2cfc*/ 	.word	0x0001fd00
        /*2d00*/ 	.word	0x00000005
        /*2d04*/ 	.word	0x00000000
        /*2d08*/ 	.short	0x010a
        /*2d0a*/ 	.byte	0x3f
	.zero		1


	//   ....[47]....
        /*2d0c*/ 	.word	0x0001fd50
        /*2d10*/ 	.word	0x00000005
        /*2d14*/ 	.word	0x00000000
        /*2d18*/ 	.short	0x010a
        /*2d1a*/ 	.byte	0x3f
	.zero		1


	//   ....[48]....
        /*2d1c*/ 	.word	0x0001fda0
        /*2d20*/ 	.word	0x00000005
        /*2d24*/ 	.word	0x00000000
        /*2d28*/ 	.short	0x010a
        /*2d2a*/ 	.byte	0x3f
	.zero		1


	//   ....[49]....
        /*2d2c*/ 	.word	0x0001fdf0
        /*2d30*/ 	.word	0x00000005
        /*2d34*/ 	.word	0x00000000
        /*2d38*/ 	.short	0x010a
        /*2d3a*/ 	.byte	0x3f
	.zero		1


	//   ....[50]....
        /*2d3c*/ 	.word	0x0001fe40
        /*2d40*/ 	.word	0x00000005
        /*2d44*/ 	.word	0x00000000
        /*2d48*/ 	.short	0x010a
        /*2d4a*/ 	.byte	0x3f
	.zero		1


	//   ....[51]....
        /*2d4c*/ 	.word	0x0001fe90
        /*2d50*/ 	.word	0x00000005
        /*2d54*/ 	.word	0x00000000
        /*2d58*/ 	.short	0x010a
        /*2d5a*/ 	.byte	0x3f
	.zero		1


	//   ....[52]....
        /*2d5c*/ 	.word	0x0001fee0
        /*2d60*/ 	.word	0x00000005
        /*2d64*/ 	.word	0x00000000
        /*2d68*/ 	.short	0x010a
        /*2d6a*/ 	.byte	0x3f
	.zero		1


	//   ....[53]....
        /*2d6c*/ 	.word	0x0001ff30
        /*2d70*/ 	.word	0x00000005
        /*2d74*/ 	.word	0x00000000
        /*2d78*/ 	.short	0x010a
        /*2d7a*/ 	.byte	0x3f
	.zero		1


	//   ....[54]....
        /*2d7c*/ 	.word	0x0001ff80
        /*2d80*/ 	.word	0x00000005
        /*2d84*/ 	.word	0x00000000
        /*2d88*/ 	.short	0x010a
        /*2d8a*/ 	.byte	0x3f
	.zero		1


	//   ....[55]....
        /*2d8c*/ 	.word	0x0001ffd0
        /*2d90*/ 	.word	0x00000005
        /*2d94*/ 	.word	0x00000000
        /*2d98*/ 	.short	0x010a
        /*2d9a*/ 	.byte	0x3f
	.zero		1


	//----- nvinfo : EIATTR_NUM_MBARRIERS
	.align		4
.L_37:
        /*2d9c*/ 	.byte	0x03, 0x38
        /*2d9e*/ 	.short	0x0018


	//----- nvinfo : EIATTR_EXIT_INSTR_OFFSETS
	.align		4
        /*2da0*/ 	.byte	0x04, 0x1c
        /*2da2*/ 	.short	(.L_39 - .L_38)


	//   ....[0]....
.L_38:
        /*2da4*/ 	.word	0x00000750


	//   ....[1]....
        /*2da8*/ 	.word	0x00001040


	//   ....[2]....
        /*2dac*/ 	.word	0x0001dfe0


	//   ....[3]....
        /*2db0*/ 	.word	0x0001e660


	//   ....[4]....
        /*2db4*/ 	.word	0x0001faf0


	//----- nvinfo : EIATTR_MAX_THREADS
	.align		4
.L_39:
        /*2db8*/ 	.byte	0x04, 0x05
        /*2dba*/ 	.short	(.L_41 - .L_40)
.L_40:
        /*2dbc*/ 	.word	0x00000180
        /*2dc0*/ 	.word	0x00000001
        /*2dc4*/ 	.word	0x00000001


	//----- nvinfo : EIATTR_CRS_STACK_SIZE
	.align		4
.L_41:
        /*2dc8*/ 	.byte	0x04, 0x1e
        /*2dca*/ 	.short	(.L_43 - .L_42)
.L_42:
        /*2dcc*/ 	.word	0x00000000


	//----- nvinfo : EIATTR_CBANK_PARAM_SIZE
	.align		4
.L_43:
        /*2dd0*/ 	.byte	0x03, 0x19
        /*2dd2*/ 	.short	0x0470


	//----- nvinfo : EIATTR_PARAM_CBANK
	.align		4
        /*2dd4*/ 	.byte	0x04, 0x0a
        /*2dd6*/ 	.short	(.L_45 - .L_44)
	.align		4
.L_44:
        /*2dd8*/ 	.word	index@(.nv.constant0._ZN7cutlass13device_kernelINS_4gemm6kernel13GemmUniversalIN4cute5tupleIJiiiiEEENS1_10collective13CollectiveMmaINS1_34MainloopSm90TmaGmmaWarpSpecializedILi11ENS5_IJNS4_1CILi1EEESB_SB_EEENS1_35KernelTmaWarpSpecializedCooperativeEEENS5_IJNSA_ILi384EEENSA_ILi256EEENSA_ILi32EEEEEEaNS5_IJlSB_lEEEaSJ_NS4_8TiledMMAINS4_8MMA_AtomIJNS4_4SM904GMMA27MMA_64x256x32_S32S8S8_SS_TNEEEENS4_6LayoutINS5_IJNSA_ILi2EEESB_SB_EEENS5_IJSB_NSA_ILi0EEEST_EEEEENS5_IJNS4_10UnderscoreESW_SW_EEEEENS4_13SM90_TMA_LOADENS4_14ComposedLayoutINS4_7SwizzleILi1ELi4ELi3EEENS4_18smem_ptr_flag_bitsILi8EEENSQ_INS5_IJNSA_ILi8EEESH_EEENS5_IJSH_SB_EEEEEEEvNS4_8identityESZ_S19_vS1A_EENS_8epilogue10collective6detail29Sm90TmaWarpSpecializedAdapterINS1D_15DefaultEpilogueIaSJ_SJ_NS1C_6thread17LinearCombinationIaLi1EiiLNS1H_9ScaleType4KindE0ELNS_15FloatRoundStyleE2EaEENS1_15EpilogueDefaultEEEEEvvEEEEvNT_6ParamsE)
        /*2ddc*/ 	.short	0x0210
        /*2dde*/ 	.short	0x0470


	//----- nvinfo : EIATTR_SW_WAR
	.align		4
.L_45:
        /*2de0*/ 	.byte	0x04, 0x36
        /*2de2*/ 	.short	(.L_47 - .L_46)
.L_46:
        /*2de4*/ 	.word	0x00000008
.L_47:


//--------------------- .nv.callgraph             --------------------------
	.section	.nv.callgraph,"",@"SHT_CUDA_CALLGRAPH"
	.align	4
	.sectionentsize	8
	.align		4
        /*0000*/ 	.word	0x00000000
	.align		4
        /*0004*/ 	.word	0xffffffff
	.align		4
        /*0008*/ 	.word	index@(_ZN7cutlass13device_kernelINS_4gemm6kernel13GemmUniversalIN4cute5tupleIJiiiiEEENS1_10collective13CollectiveMmaINS1_34MainloopSm90TmaGmmaWarpSpecializedILi11ENS5_IJNS4_1CILi1EEESB_SB_EEENS1_35KernelTmaWarpSpecializedCooperativeEEENS5_IJNSA_ILi384EEENSA_ILi256EEENSA_ILi32EEEEEEaNS5_IJlSB_lEEEaSJ_NS4_8TiledMMAINS4_8MMA_AtomIJNS4_4SM904GMMA27MMA_64x256x32_S32S8S8_SS_TNEEEENS4_6LayoutINS5_IJNSA_ILi2EEESB_SB_EEENS5_IJSB_NSA_ILi0EEEST_EEEEENS5_IJNS4_10UnderscoreESW_SW_EEEEENS4_13SM90_TMA_LOADENS4_14ComposedLayoutINS4_7SwizzleILi1ELi4ELi3EEENS4_18smem_ptr_flag_bitsILi8EEENSQ_INS5_IJNSA_ILi8EEESH_EEENS5_IJSH_SB_EEEEEEEvNS4_8identityESZ_S19_vS1A_EENS_8epilogue10collective6detail29Sm90TmaWarpSpecializedAdapterINS1D_15DefaultEpilogueIaSJ_SJ_NS1C_6thread17LinearCombinationIaLi1EiiLNS1H_9ScaleType4KindE0ELNS_15FloatRoundStyleE2EaEENS1_15EpilogueDefaultEEEEEvvEEEEvNT_6ParamsE)
	.align		4
        /*000c*/ 	.word	index@(__assertfail)
	.align		4
        /*0010*/ 	.word	0x00000000
	.align		4
        /*0014*/ 	.word	0xfffffffe
	.align		4
        /*0018*/ 	.word	0x00000000
	.align		4
        /*001c*/ 	.word	0xfffffffd
	.align		4
        /*0020*/ 	.word	0x00000000
	.align		4
        /*0024*/ 	.word	0xfffffffc


//--------------------- .nv.constant4             --------------------------
	.section	.nv.constant4,"a",@progbits
	.align	8
	.align		8
.nv.constant4:
        /*0000*/ 	.dword	__assertfail
	.align		8
        /*0008*/ 	.dword	__unnamed_1
	.align		8
        /*0010*/ 	.dword	_ZN40_INTERNAL_a8ec808e_4_k_cu_bec54b93_154714cuda3std3__45__cpo5beginE
	.align		8
        /*0018*/ 	.dword	_ZN40_INTERNAL_a8ec808e_4_k_cu_bec54b93_154714cuda3std3__45__cpo3endE
	.align		8
        /*0020*/ 	.dword	_ZN40_INTERNAL_a8ec808e_4_k_cu_bec54b93_154714cuda3std3__45__cpo6cbeginE
	.align		8
        /*0028*/ 	.dword	_ZN40_INTERNAL_a8ec808e_4_k_cu_bec54b93_154714cuda3std3__45__cpo4cendE
	.align		8
        /*0030*/ 	.dword	_ZN40_INTERNAL_a8ec808e_4_k_cu_bec54b93_154714cuda3std3__442_GLOBAL__N__a8ec808e_4_k_cu_bec54b93_154716ignoreE
	.align		8
        /*0038*/ 	.dword	_ZN40_INTERNAL_a8ec808e_4_k_cu_bec54b93_154714cuda3std3__419piecewise_constructE
	.align		8
        /*0040*/ 	.dword	_ZN40_INTERNAL_a8ec808e_4_k_cu_bec54b93_154714cuda3std3__48in_placeE
	.align		8
        /*0048*/ 	.dword	_ZN40_INTERNAL_a8ec808e_4_k_cu_bec54b93_154714cuda3std6ranges3__45__cpo4swapE
	.align		8
        /*0050*/ 	.dword	_ZN40_INTERNAL_a8ec808e_4_k_cu_bec54b93_154714cuda3std6ranges3__45__cpo9iter_moveE
	.align		8
        /*0058*/ 	.dword	_ZN40_INTERNAL_a8ec808e_4_k_cu_bec54b93_154714cute7productE
	.align		8
        /*0060*/ 	.dword	_ZN40_INTERNAL_a8ec808e_4_k_cu_bec54b93_154714cute1_E
	.align		8
        /*0068*/ 	.dword	$str$22
	.align		8
        /*0070*/ 	.dword	$str$23


//--------------------- .text._ZN7cutlass13device_kernelINS_4gemm6kernel13GemmUniversalIN4cute5tupleIJiiiiEEENS1_10collective13CollectiveMmaINS1_34MainloopSm90TmaGmmaWarpSpecializedILi11ENS5_IJNS4_1CILi1EEESB_SB_EEENS1_35KernelTmaWarpSpecializedCooperativeEEENS5_IJNSA_ILi384EEENSA_ILi256EEENSA_ILi32EEEEEEaNS5_IJlSB_lEEEaSJ_NS4_8TiledMMAINS4_8MMA_AtomIJNS4_4SM904GMMA27MMA_64x256x32_S32S8S8_SS_TNEEEENS4_6LayoutINS5_IJNSA_ILi2EEESB_SB_EEENS5_IJSB_NSA_ILi0EEEST_EEEEENS5_IJNS4_10UnderscoreESW_SW_EEEEENS4_13SM90_TMA_LOADENS4_14ComposedLayoutINS4_7SwizzleILi1ELi4ELi3EEENS4_18smem_ptr_flag_bitsILi8EEENSQ_INS5_IJNSA_ILi8EEESH_EEENS5_IJSH_SB_EEEEEEEvNS4_8identityESZ_S19_vS1A_EENS_8epilogue10collective6detail29Sm90TmaWarpSpecializedAdapterINS1D_15DefaultEpilogueIaSJ_SJ_NS1C_6thread17LinearCombinationIaLi1EiiLNS1H_9ScaleType4KindE0ELNS_15FloatRoundStyleE2EaEENS1_15EpilogueDefaultEEEEEvvEEEEvNT_6ParamsE --------------------------
	.section	.text._ZN7cutlass13device_kernelINS_4gemm6kernel13GemmUniversalIN4cute5tupleIJiiiiEEENS1_10collective13CollectiveMmaINS1_34MainloopSm90TmaGmmaWarpSpecializedILi11ENS5_IJNS4_1CILi1EEESB_SB_EEENS1_35KernelTmaWarpSpecializedCooperativeEEENS5_IJNSA_ILi384EEENSA_ILi256EEENSA_ILi32EEEEEEaNS5_IJlSB_lEEEaSJ_NS4_8TiledMMAINS4_8MMA_AtomIJNS4_4SM904GMMA27MMA_64x256x32_S32S8S8_SS_TNEEEENS4_6LayoutINS5_IJNSA_ILi2EEESB_SB_EEENS5_IJSB_NSA_ILi0EEEST_EEEEENS5_IJNS4_10UnderscoreESW_SW_EEEEENS4_13SM90_TMA_LOADENS4_14ComposedLayoutINS4_7SwizzleILi1ELi4ELi3EEENS4_18smem_ptr_flag_bitsILi8EEENSQ_INS5_IJNSA_ILi8EEESH_EEENS5_IJSH_SB_EEEEEEEvNS4_8identityESZ_S19_vS1A_EENS_8epilogue10collective6detail29Sm90TmaWarpSpecializedAdapterINS1D_15DefaultEpilogueIaSJ_SJ_NS1C_6thread17LinearCombinationIaLi1EiiLNS1H_9ScaleType4KindE0ELNS_15FloatRoundStyleE2EaEENS1_15EpilogueDefaultEEEEEvvEEEEvNT_6ParamsE,"ax",@progbits
	.align	128
.text._ZN7cutlass13device_kernelINS_4gemm6kernel13GemmUniversalIN4cute5tupleIJiiiiEEENS1_10collective13CollectiveMmaINS1_34MainloopSm90TmaGmmaWarpSpecializedILi11ENS5_IJNS4_1CILi1EEESB_SB_EEENS1_35KernelTmaWarpSpecializedCooperativeEEENS5_IJNSA_ILi384EEENSA_ILi256EEENSA_ILi32EEEEEEaNS5_IJlSB_lEEEaSJ_NS4_8TiledMMAINS4_8MMA_AtomIJNS4_4SM904GMMA27MMA_64x256x32_S32S8S8_SS_TNEEEENS4_6LayoutINS5_IJNSA_ILi2EEESB_SB_EEENS5_IJSB_NSA_ILi0EEEST_EEEEENS5_IJNS4_10UnderscoreESW_SW_EEEEENS4_13SM90_TMA_LOADENS4_14ComposedLayoutINS4_7SwizzleILi1ELi4ELi3EEENS4_18smem_ptr_flag_bitsILi8EEENSQ_INS5_IJNSA_ILi8EEESH_EEENS5_IJSH_SB_EEEEEEEvNS4_8identityESZ_S19_vS1A_EENS_8epilogue10collective6detail29Sm90TmaWarpSpecializedAdapterINS1D_15DefaultEpilogueIaSJ_SJ_NS1C_6thread17LinearCombinationIaLi1EiiLNS1H_9ScaleType4KindE0ELNS_15FloatRoundStyleE2EaEENS1_15EpilogueDefaultEEEEEvvEEEEvNT_6ParamsE:
        .type           _ZN7cutlass13device_kernelINS_4gemm6kernel13GemmUniversalIN4cute5tupleIJiiiiEEENS1_10collective13CollectiveMmaINS1_34MainloopSm90TmaGmmaWarpSpecializedILi11ENS5_IJNS4_1CILi1EEESB_SB_EEENS1_35KernelTmaWarpSpecializedCooperativeEEENS5_IJNSA_ILi384EEENSA_ILi256EEENSA_ILi32EEEEEEaNS5_IJlSB_lEEEaSJ_NS4_8TiledMMAINS4_8MMA_AtomIJNS4_4SM904GMMA27MMA_64x256x32_S32S8S8_SS_TNEEEENS4_6LayoutINS5_IJNSA_ILi2EEESB_SB_EEENS5_IJSB_NSA_ILi0EEEST_EEEEENS5_IJNS4_10UnderscoreESW_SW_EEEEENS4_13SM90_TMA_LOADENS4_14ComposedLayoutINS4_7SwizzleILi1ELi4ELi3EEENS4_18smem_ptr_flag_bitsILi8EEENSQ_INS5_IJNSA_ILi8EEESH_EEENS5_IJSH_SB_EEEEEEEvNS4_8identityESZ_S19_vS1A_EENS_8epilogue10collective6detail29Sm90TmaWarpSpecializedAdapterINS1D_15DefaultEpilogueIaSJ_SJ_NS1C_6thread17LinearCombinationIaLi1EiiLNS1H_9ScaleType4KindE0ELNS_15FloatRoundStyleE2EaEENS1_15EpilogueDefaultEEEEEvvEEEEvNT_6ParamsE,@function
        .size           _ZN7cutlass13device_kernelINS_4gemm6kernel13GemmUniversalIN4cute5tupleIJiiiiEEENS1_10collective13CollectiveMmaINS1_34MainloopSm90TmaGmmaWarpSpecializedILi11ENS5_IJNS4_1CILi1EEESB_SB_EEENS1_35KernelTmaWarpSpecializedCooperativeEEENS5_IJNSA_ILi384EEENSA_ILi256EEENSA_ILi32EEEEEEaNS5_IJlSB_lEEEaSJ_NS4_8TiledMMAINS4_8MMA_AtomIJNS4_4SM904GMMA27MMA_64x256x32_S32S8S8_SS_TNEEEENS4_6LayoutINS5_IJNSA_ILi2EEESB_SB_EEENS5_IJSB_NSA_ILi0EEEST_EEEEENS5_IJNS4_10UnderscoreESW_SW_EEEEENS4_13SM90_TMA_LOADENS4_14ComposedLayoutINS4_7SwizzleILi1ELi4ELi3EEENS4_18smem_ptr_flag_bitsILi8EEENSQ_INS5_IJNSA_ILi8EEESH_EEENS5_IJSH_SB_EEEEEEEvNS4_8identityESZ_S19_vS1A_EENS_8epilogue10collective6detail29Sm90TmaWarpSpecializedAdapterINS1D_15DefaultEpilogueIaSJ_SJ_NS1C_6thread17LinearCombinationIaLi1EiiLNS1H_9ScaleType4KindE0ELNS_15FloatRoundStyleE2EaEENS1_15EpilogueDefaultEEEEEvvEEEEvNT_6ParamsE,(.L_x_347 - _ZN7cutlass13device_kernelINS_4gemm6kernel13GemmUniversalIN4cute5tupleIJiiiiEEENS1_10collective13CollectiveMmaINS1_34MainloopSm90TmaGmmaWarpSpecializedILi11ENS5_IJNS4_1CILi1EEESB_SB_EEENS1_35KernelTmaWarpSpecializedCooperativeEEENS5_IJNSA_ILi384EEENSA_ILi256EEENSA_ILi32EEEEEEaNS5_IJlSB_lEEEaSJ_NS4_8TiledMMAINS4_8MMA_AtomIJNS4_4SM904GMMA27MMA_64x256x32_S32S8S8_SS_TNEEEENS4_6LayoutINS5_IJNSA_ILi2EEESB_SB_EEENS5_IJSB_NSA_ILi0EEEST_EEEEENS5_IJNS4_10UnderscoreESW_SW_EEEEENS4_13SM90_TMA_LOADENS4_14ComposedLayoutINS4_7SwizzleILi1ELi4ELi3EEENS4_18smem_ptr_flag_bitsILi8EEENSQ_INS5_IJNSA_ILi8EEESH_EEENS5_IJSH_SB_EEEEEEEvNS4_8identityESZ_S19_vS1A_EENS_8epilogue10collective6detail29Sm90TmaWarpSpecializedAdapterINS1D_15DefaultEpilogueIaSJ_SJ_NS1C_6thread17LinearCombinationIaLi1EiiLNS1H_9ScaleType4KindE0ELNS_15FloatRoundStyleE2EaEENS1_15EpilogueDefaultEEEEEvvEEEEvNT_6ParamsE)
        .other          _ZN7cutlass13device_kernelINS_4gemm6kernel13GemmUniversalIN4cute5tupleIJiiiiEEENS1_10collective13CollectiveMmaINS1_34MainloopSm90TmaGmmaWarpSpecializedILi11ENS5_IJNS4_1CILi1EEESB_SB_EEENS1_35KernelTmaWarpSpecializedCooperativeEEENS5_IJNSA_ILi384EEENSA_ILi256EEENSA_ILi32EEEEEEaNS5_IJlSB_lEEEaSJ_NS4_8TiledMMAINS4_8MMA_AtomIJNS4_4SM904GMMA27MMA_64x256x32_S32S8S8_SS_TNEEEENS4_6LayoutINS5_IJNSA_ILi2EEESB_SB_EEENS5_IJSB_NSA_ILi0EEEST_EEEEENS5_IJNS4_10UnderscoreESW_SW_EEEEENS4_13SM90_TMA_LOADENS4_14ComposedLayoutINS4_7SwizzleILi1ELi4ELi3EEENS4_18smem_ptr_flag_bitsILi8EEENSQ_INS5_IJNSA_ILi8EEESH_EEENS5_IJSH_SB_EEEEEEEvNS4_8identityESZ_S19_vS1A_EENS_8epilogue10collective6detail29Sm90TmaWarpSpecializedAdapterINS1D_15DefaultEpilogueIaSJ_SJ_NS1C_6thread17LinearCombinationIaLi1EiiLNS1H_9ScaleType4KindE0ELNS_15FloatRoundStyleE2EaEENS1_15EpilogueDefaultEEEEEvvEEEEvNT_6ParamsE,@"STO_CUDA_ENTRY STV_DEFAULT"
_ZN7cutlass13device_kernelINS_4gemm6kernel13GemmUniversalIN4cute5tupleIJiiiiEEENS1_10collective13CollectiveMmaINS1_34MainloopSm90TmaGmmaWarpSpecializedILi11ENS5_IJNS4_1CILi1EEESB_SB_EEENS1_35KernelTmaWarpSpecializedCooperativeEEENS5_IJNSA_ILi384EEENSA_ILi256EEENSA_ILi32EEEEEEaNS5_IJlSB_lEEEaSJ_NS4_8TiledMMAINS4_8MMA_AtomIJNS4_4SM904GMMA27MMA_64x256x32_S32S8S8_SS_TNEEEENS4_6LayoutINS5_IJNSA_ILi2EEESB_SB_EEENS5_IJSB_NSA_ILi0EEEST_EEEEENS5_IJNS4_10UnderscoreESW_SW_EEEEENS4_13SM90_TMA_LOADENS4_14ComposedLayoutINS4_7SwizzleILi1ELi4ELi3EEENS4_18smem_ptr_flag_bitsILi8EEENSQ_INS5_IJNSA_ILi8EEESH_EEENS5_IJSH_SB_EEEEEEEvNS4_8identityESZ_S19_vS1A_EENS_8epilogue10collective6detail29Sm90TmaWarpSpecializedAdapterINS1D_15DefaultEpilogueIaSJ_SJ_NS1C_6thread17LinearCombinationIaLi1EiiLNS1H_9ScaleType4KindE0ELNS_15FloatRoundStyleE2EaEENS1_15EpilogueDefaultEEEEEvvEEEEvNT_6ParamsE:
[----:B------:R-:W0:Y:S02]  /*0000*/  LDC R1, c[0x0][0x28] ;  /* 0x00000a00ff017b82 */ /* 0x000e240000000800 */
[----:B0-----:R-:W-:Y:S01]  /*0010*/  VIADD R1, R1, 0xfffff8b8 ;  /* 0xfffff8b801017836 */ /* 0x001fe20000000000 */
[----:B------:R-:W0:Y:S01]  /*0020*/  S2R R3, SR_TID.X ;  /* 0x0000000000037919 */ /* 0x000e220000002100 */
[----:B------:R-:W-:Y:S01]  /*0030*/  ELECT P0, URZ, PT ;  /* 0x00000000003f782f */ /* 0x000fe20003800000 */
[----:B------:R-:W-:Y:S01]  /*0040*/  BSSY B0, `(.L_x_0) ;  /* 0x000000f000007945 */ /* 0x000fe20003800000 */
[--C-:B0-----:R-:W-:Y:S02]  /*0050*/  SHF.R.U32.HI R0, RZ, 0x5, R3.reuse ;  /* 0x00000005ff007819 */ /* 0x101fe40000011603 */
[----:B------:R-:W-:-:S03]  /*0060*/  SHF.R.U32.HI R3, RZ, 0x7, R3 ;  /* 0x00000007ff037819 */ /* 0x000fc60000011603 */
[----:B------:R-:W0:Y:S04]  /*0070*/  SHFL.IDX PT, R2, R0, RZ, 0x1f ;  /* 0x00001fff00027589 */ /* 0x000e2800000e0000 */
[----:B------:R1:W2:Y:S01]  /*0080*/  SHFL.IDX PT, R5, R3, RZ, 0x1f ;  /* 0x00001fff03057589 */ /* 0x0002a200000e0000 */
[----:B0-----:R-:W-:-:S13]  /*0090*/  ISETP.NE.OR P0, PT, R2, RZ, !P0 ;  /* 0x000000ff0200720c */ /* 0x001fda0004705670 */
[----:B-12---:R-:W-:Y:S05]  /*00a0*/  @P0 BRA `(.L_x_1) ;  /* 0x0000000000200947 */ /* 0x006fea0003800000 */
[----:B------:R-:W-:Y:S02]  /*00b0*/  ULDC.64 UR4, c[0x0][0x198] ;  /* 0x0000660000047ab9 */ /* 0x000fe40000000a00 */
[----:B------:R-:W-:Y:S02]  /*00c0*/  UIADD3 UR6, UP0, UR4, 0xf0, URZ ;  /* 0x000000f004067890 */ /* 0x000fe4000ff1e03f */
[----:B------:R-:W-:Y:S02]  /*00d0*/  UIADD3 UR4, UP1, UR4, 0x1f0, URZ ;  /* 0x000001f004047890 */ /* 0x000fe4000ff3e03f */
[----:B------:R-:W-:Y:S02]  /*00e0*/  UIADD3.X UR7, URZ, UR5, URZ, UP0, !UPT ;  /* 0x000000053f077290 */ /* 0x000fe400087fe43f */
[----:B------:R-:W-:-:S07]  /*00f0*/  UIADD3.X UR5, URZ, UR5, URZ, UP1, !UPT ;  /* 0x000000053f057290 */ /* 0x000fce0008ffe43f */
[----:B------:R0:W-:Y:S02]  /*0100*/  UTMACCTL.PF [UR6] ;  /* 0x00000000060079b9 */ /* 0x0001e40008040000 */
[----:B------:R0:W-:Y:S02]  /*0110*/  UTMACCTL.PF [UR4] ;  /* 0x00000000040079b9 */ /* 0x0001e40008040000 */
[----:B0-----:R-:W-:Y:S01]  /*0120*/  NOP ;  /* 0x0000000000007918 */ /* 0x001fe20000000000 */
.L_x_1:
[----:B------:R-:W-:Y:S05]  /*0130*/  BSYNC B0 ;  /* 0x0000000000007941 */ /* 0x000fea0003800000 */
.L_x_0:
[----:B------:R-:W0:Y:S02]  /*0140*/  SHFL.IDX PT, R3, R0, RZ, 0x1f ;  /* 0x00001fff00037589 */ /* 0x000e2400000e0000 */
[----:B0-----:R-:W-:-:S13]  /*0150*/  ISETP.NE.AND P0, PT, R3, RZ, PT ;  /* 0x000000ff0300720c */ /* 0x001fda0003f05270 */
[----:B------:R-:W-:Y:S05]  /*0160*/  @P0 BRA `(.L_x_2) ;  /* 0x00000000009c0947 */ /* 0x000fea0003800000 */
[----:B------:R-:W-:Y:S01]  /*0170*/  ELECT P0, URZ, PT ;  /* 0x00000000003f782f */ /* 0x000fe20003800000 */
[----:B------:R-:W-:-:S12]  /*0180*/  BSSY B0, `(.L_x_2) ;  /* 0x0000025000007945 */ /* 0x000fd80003800000 */
[----:B------:R-:W-:Y:S05]  /*0190*/  @!P0 BRA `(.L_x_3) ;  /* 0x00000000008c8947 */ /* 0x000fea0003800000 */
[----:B------:R-:W0:Y:S01]  /*01a0*/  S2UR UR8, SR_CgaCtaId ;  /* 0x00000000000879c3 */ /* 0x000e220000008800 */
[----:B------:R-:W-:Y:S01]  /*01b0*/  UMOV UR4, 0x400 ;  /* 0x0000040000047882 */ /* 0x000fe20000000000 */
[----:B------:R-:W-:Y:S01]  /*01c0*/  UMOV UR5, 0x1 ;  /* 0x0000000100057882 */ /* 0x000fe20000000000 */
[----:B------:R-:W-:Y:S02]  /*01d0*/  UMOV UR6, 0x100 ;  /* 0x0000010000067882 */ /* 0x000fe40000000000 */
[----:B------:R-:W-:-:S04]  /*01e0*/  UIADD3 UR6, -UR6, 0x100000, URZ ;  /* 0x0010000006067890 */ /* 0x000fc8000fffe13f */
[----:B------:R-:W-:Y:S02]  /*01f0*/  USHF.L.U32 UR7, UR6, 0xb, URZ ;  /* 0x0000000b06077899 */ /* 0x000fe4000800063f */
[----:B------:R-:W-:Y:S02]  /*0200*/  USHF.L.U32 UR6, UR6, 0x1, URZ ;  /* 0x0000000106067899 */ /* 0x000fe4000800063f */
[----:B0-----:R-:W-:Y:S02]  /*0210*/  ULEA UR8, UR8, UR4, 0x18 ;  /* 0x0000000408087291 */ /* 0x001fe4000f8ec03f */
[----:B------:R-:W-:-:S04]  /*0220*/  UIADD3 UR4, -UR5, 0x100000, URZ ;  /* 0x0010000005047890 */ /* 0x000fc8000fffe13f */
[----:B------:R-:W-:Y:S02]  /*0230*/  USHF.L.U32 UR5, UR4, 0xb, URZ ;  /* 0x0000000b04057899 */ /* 0x000fe4000800063f */
[----:B------:R-:W-:Y:S01]  /*0240*/  USHF.L.U32 UR4, UR4, 0x1, URZ ;  /* 0x0000000104047899 */ /* 0x000fe2000800063f */
[----:B------:R-:W0:Y:S11]  /*0250*/  FENCE.VIEW.ASYNC.S ;  /* 0x00000000000073c6 */ /* 0x000e360000000000 */
[----:B0-----:R0:W1:Y:S01]  /*0260*/  SYNCS.EXCH.64 URZ, [UR8], UR4 ;  /* 0x00000004083f75b2 */ /* 0x0010620008000100 */
[----:B------:R0:W2:Y:S01]  /*0270*/  SYNCS.EXCH.64 URZ, [UR8+0x58], UR6 ;  /* 0x00005806083f75b2 */ /* 0x0000a20008000100 */
[----:B------:R0:W3:Y:S01]  /*0280*/  SYNCS.EXCH.64 URZ, [UR8+0x8], UR4 ;  /* 0x00000804083f75b2 */ /* 0x0000e20008000100 */
[----:B------:R0:W4:Y:S01]  /*0290*/  SYNCS.EXCH.64 URZ, [UR8+0x60], UR6 ;  /* 0x00006006083f75b2 */ /* 0x0001220008000100 */
[----:B------:R0:W0:Y:S01]  /*02a0*/  SYNCS.EXCH.64 URZ, [UR8+0x10], UR4 ;  /* 0x00001004083f75b2 */ /* 0x0000220008000100 */
        /* <DEDUP_REMOVED lines=17> */
[----:B------:R-:W-:Y:S01]  /*03c0*/  NOP ;  /* 0x0000000000007918 */ /* 0x000fe20000000000 */
.L_x_3:
[----:B0-----:R-:W-:Y:S05]  /*03d0*/  BSYNC B0 ;  /* 0x0000000000007941 */ /* 0x001fea0003800000 */
.L_x_2:
[----:B------:R-:W0:Y:S01]  /*03e0*/  SHFL.IDX PT, R0, R0, RZ, 0x1f ;  /* 0x00001fff00007589 */ /* 0x000e2200000e0000 */
[----:B------:R-:W5:Y:S01]  /*03f0*/  LDC R3, c[0x0][0x65c] ;  /* 0x00019700ff037b82 */ /* 0x000f620000000800 */
[----:B------:R-:W-:Y:S02]  /*0400*/  ELECT P0, URZ, PT ;  /* 0x00000000003f782f */ /* 0x000fe40003800000 */
[C---:B------:R-:W-:Y:S01]  /*0410*/  ISETP.NE.AND P2, PT, R5.reuse, RZ, PT ;  /* 0x000000ff0500720c */ /* 0x040fe20003f45270 */
[----:B------:R-:W1:Y:S01]  /*0420*/  S2R R6, SR_CTAID.Y ;  /* 0x0000000000067919 */ /* 0x000e620000002600 */
[----:B------:R-:W-:Y:S01]  /*0430*/  UMOV UR4, 0x20 ;  /* 0x0000002000047882 */ /* 0x000fe20000000000 */
[----:B------:R-:W-:Y:S01]  /*0440*/  VIADD R10, R5, 0xffffffff ;  /* 0xffffffff050a7836 */ /* 0x000fe20000000000 */
[----:B------:R-:W-:Y:S01]  /*0450*/  NOP ;  /* 0x0000000000007918 */ /* 0x000fe20000000000 */
[----:B------:R-:W2:Y:S01]  /*0460*/  S2R R4, SR_CTAID.X ;  /* 0x0000000000047919 */ /* 0x000ea20000002500 */
[----:B------:R-:W-:Y:S01]  /*0470*/  NOP ;  /* 0x0000000000007918 */ /* 0x000fe20000000000 */
[----:B------:R-:W-:-:S02]  /*0480*/  LOP3.LUT R22, R22, 0xffffffef, RZ, 0xc0, !PT ;  /* 0xffffffef16167812 */ /* 0x000fc400078ec0ff */
[----:B------:R-:W-:Y:S02]  /*0490*/  ISETP.GE.U32.AND P1, PT, R10, 0x2, PT ;  /* 0x000000020a00780c */ /* 0x000fe40003f26070 */
[----:B0-----:R-:W-:Y:S02]  /*04a0*/  ISETP.NE.OR P0, PT, R0, RZ, !P0 ;  /* 0x000000ff0000720c */ /* 0x001fe40004705670 */
[----:B-----5:R-:W-:Y:S02]  /*04b0*/  ISETP.NE.AND P3, PT, R3, 0x1, PT ;  /* 0x000000010300780c */ /* 0x020fe40003f65270 */
[----:B------:R-:W-:-:S04]  /*04c0*/  SHF.R.S32.HI R3, RZ, 0x1f, R2 ;  /* 0x0000001fff037819 */ /* 0x000fc80000011402 */
[----:B------:R-:W-:-:S04]  /*04d0*/  LEA.HI R3, R3, R2, RZ, 0x2 ;  /* 0x0000000203037211 */ /* 0x000fc800078f10ff */
[----:B------:R-:W-:Y:S01]  /*04e0*/  LOP3.LUT R3, R3, 0xfffffffc, RZ, 0xc0, !PT ;  /* 0xfffffffc03037812 */ /* 0x000fe200078ec0ff */
[----:B------:R-:W-:Y:S01]  /*04f0*/  VOTEU.ALL UP0, P0 ;  /* 0x00000000003f7886 */ /* 0x000fe20000000000 */
[----:B------:R-:W-:Y:S01]  /*0500*/  VOTEU.ALL UP1, P0 ;  /* 0x00000000003f7886 */ /* 0x000fe20000020000 */
[----:B------:R-:W2:Y:S01]  /*0510*/  @P3 LDC R9, c[0x0][0x10] ;  /* 0x00000400ff093b82 */ /* 0x000ea20000000800 */
[----:B------:R-:W-:Y:S01]  /*0520*/  @P3 IMAD.MOV.U32 R11, RZ, RZ, RZ ;  /* 0x000000ffff0b3224 */ /* 0x000fe200078e00ff */
[----:B------:R-:W-:Y:S01]  /*0530*/  @P3 LOP3.LUT R22, R22, 0x10, RZ, 0xfc, !PT ;  /* 0x0000001016163812 */ /* 0x000fe200078efcff */
[----:B------:R-:W-:Y:S01]  /*0540*/  IMAD.IADD R0, R2, 0x1, -R3 ;  /* 0x0000000102007824 */ /* 0x000fe200078e0a03 */
[----:B------:R-:W-:Y:S01]  /*0550*/  @!UP0 UMOV UR6, 0x400 ;  /* 0x0000040000068882 */ /* 0x000fe20000000000 */
[----:B------:R-:W-:-:S04]  /*0560*/  @!UP0 UIADD3 UR4, -UR4, 0x100000, URZ ;  /* 0x0010000004048890 */ /* 0x000fc8000fffe13f */
[----:B------:R-:W-:Y:S02]  /*0570*/  @!UP0 USHF.L.U32 UR5, UR4, 0xb, URZ ;  /* 0x0000000b04058899 */ /* 0x000fe4000800063f */
[----:B------:R-:W-:Y:S01]  /*0580*/  @!UP0 USHF.L.U32 UR4, UR4, 0x1, URZ ;  /* 0x0000000104048899 */ /* 0x000fe2000800063f */
[----:B-1----:R-:W-:Y:S01]  /*0590*/  @P3 IMAD.MOV.U32 R2, RZ, RZ, R6 ;  /* 0x000000ffff023224 */ /* 0x002fe200078e0006 */
[----:B------:R-:W0:Y:S01]  /*05a0*/  @!UP0 S2UR UR7, SR_CgaCtaId ;  /* 0x00000000000789c3 */ /* 0x000e220000008800 */
[----:B------:R-:W-:-:S07]  /*05b0*/  @P3 IMAD.MOV.U32 R3, RZ, RZ, RZ ;  /* 0x000000ffff033224 */ /* 0x000fce00078e00ff */
[----:B------:R-:W1:Y:S01]  /*05c0*/  @!P3 LDC R7, c[0x0][0xc] ;  /* 0x00000300ff07bb82 */ /* 0x000e620000000800 */
[----:B--2---:R-:W-:-:S04]  /*05d0*/  @P3 IMAD.WIDE.U32 R8, R4, R9, R2 ;  /* 0x0000000904083225 */ /* 0x004fc800078e0002 */
[----:B------:R-:W-:Y:S02]  /*05e0*/  @P3 IMAD.MOV.U32 R12, RZ, RZ, R8 ;  /* 0x000000ffff0c3224 */ /* 0x000fe400078e0008 */
[----:B------:R-:W-:Y:S01]  /*05f0*/  @P3 IMAD.IADD R18, R9, 0x1, R11 ;  /* 0x0000000109123824 */ /* 0x000fe200078e020b */
[----:B0-----:R-:W-:Y:S01]  /*0600*/  @!UP0 ULEA UR6, UR7, UR6, 0x18 ;  /* 0x0000000607068291 */ /* 0x001fe2000f8ec03f */
[----:B------:R-:W-:Y:S01]  /*0610*/  VOTEU.ALL UP0, P0 ;  /* 0x00000000003f7886 */ /* 0x000fe20000000000 */
[----:B------:R-:W-:-:S04]  /*0620*/  ISETP.NE.AND P0, PT, R0, 0x3, PT ;  /* 0x000000030000780c */ /* 0x000fc80003f05270 */
[----:B------:R-:W-:-:S04]  /*0630*/  ISETP.EQ.OR P0, PT, R0, RZ, !P0 ;  /* 0x000000ff0000720c */ /* 0x000fc80004702670 */
[----:B------:R-:W-:Y:S01]  /*0640*/  ISETP.EQ.AND P0, PT, R5, RZ, P0 ;  /* 0x000000ff0500720c */ /* 0x000fe20000702270 */
[----:B------:R-:W-:Y:S01]  /*0650*/  IMAD.MOV.U32 R5, RZ, RZ, RZ ;  /* 0x000000ffff057224 */ /* 0x000fe200078e00ff */
[----:B------:R-:W0:Y:S02]  /*0660*/  FENCE.VIEW.ASYNC.S ;  /* 0x00000000000073c6 */ /* 0x000e240000000000 */
[----:B0-----:R0:W3:Y:S01]  /*0670*/  @!UP0 SYNCS.EXCH.64 URZ, [UR6+0xc0], UR4 ;  /* 0x0000c004063f85b2 */ /* 0x0010e20008000100 */
[----:B-1----:R-:W-:Y:S01]  /*0680*/  @!P3 IMAD.WIDE.U32 R2, R7, R6, R4 ;  /* 0x000000060702b225 */ /* 0x002fe200078e0004 */
[----:B------:R-:W-:-:S03]  /*0690*/  SEL R7, RZ, 0x1, !P0 ;  /* 0x00000001ff077807 */ /* 0x000fc60004000000 */
[----:B------:R-:W-:Y:S01]  /*06a0*/  @!P3 IMAD.MOV.U32 R12, RZ, RZ, R2 ;  /* 0x000000ffff0cb224 */ /* 0x000fe200078e0002 */
[----:B------:R-:W-:Y:S01]  /*06b0*/  SEL R2, R7, 0x2, P1 ;  /* 0x0000000207027807 */ /* 0x000fe20000800000 */
[----:B------:R-:W-:-:S03]  /*06c0*/  @!P3 IMAD.MOV.U32 R18, RZ, RZ, R3 ;  /* 0x000000ffff12b224 */ /* 0x000fc600078e0003 */
[----:B------:R0:W-:Y:S04]  /*06d0*/  STL [R1+0x408], R12 ;  /* 0x0004080c01007387 */ /* 0x0001e80000100800 */
[----:B------:R0:W-:Y:S01]  /*06e0*/  STL [R1+0x404], R18 ;  /* 0x0004041201007387 */ /* 0x0001e20000100800 */
[----:B------:R0:W3:Y:S01]  /*06f0*/  @!UP1 SYNCS.EXCH.64 URZ, [UR6+0xc8], UR4 ;  /* 0x0000c804063f95b2 */ /* 0x0000e20008000100 */
[----:B------:R-:W-:Y:S02]  /*0700*/  NOP ;  /* 0x0000000000007918 */ /* 0x000fe40000000000 */
[----:B------:R0:W-:Y:S01]  /*0710*/  STL [R1+0x400], R2 ;  /* 0x0004000201007387 */ /* 0x0001e20000100800 */
[----:B---34-:R-:W-:Y:S06]  /*0720*/  BAR.SYNC.DEFER_BLOCKING 0x0 ;  /* 0x0000000000007b1d */ /* 0x018fec0000010000 */
[----:B------:R-:W-:Y:S05]  /*0730*/  @!P2 BRA `(.L_x_4) ;  /* 0x000001d8002ca947 */ /* 0x000fea0003800000 */
[----:B------:R-:W-:-:S13]  /*0740*/  ISETP.GT.U32.AND P0, PT, R10, 0x1, PT ;  /* 0x000000010a00780c */ /* 0x000fda0003f04070 */
[----:B0-----:R-:W-:Y:S05]  /*0750*/  @P0 EXIT ;  /* 0x000000000000094d */ /* 0x001fea0003800000 */
[----:B------:R-:W-:Y:S01]  /*0760*/  ULDC.64 UR4, c[0x0][0x650] ;  /* 0x0001940000047ab9 */ /* 0x000fe20000000a00 */
[----:B------:R-:W-:Y:S01]  /*0770*/  PRMT R0, RZ, 0x7610, R0 ;  /* 0x00007610ff007816 */ /* 0x000fe20000000000 */
[----:B------:R-:W-:Y:S01]  /*0780*/  IMAD.MOV.U32 R158, RZ, RZ, -0x1 ;  /* 0xffffffffff9e7424 */ /* 0x000fe200078e00ff */
[----:B------:R-:W-:Y:S01]  /*0790*/  ISETP.GE.U32.AND P0, PT, R12, UR4, PT ;  /* 0x000000040c007c0c */ /* 0x000fe2000bf06070 */
[----:B------:R-:W-:Y:S02]  /*07a0*/  IMAD.MOV.U32 R154, RZ, RZ, -0x1 ;  /* 0xffffffffff9a7424 */ /* 0x000fe400078e00ff */
[----:B------:R-:W-:Y:S01]  /*07b0*/  IMAD.MOV.U32 R152, RZ, RZ, -0x1 ;  /* 0xffffffffff987424 */ /* 0x000fe200078e00ff */
[----:B------:R-:W-:-:S13]  /*07c0*/  ISETP.GE.U32.AND.EX P0, PT, R18, UR5, PT, P0 ;  /* 0x0000000512007c0c */ /* 0x000fda000bf06100 */
[----:B------:R-:W-:Y:S05]  /*07d0*/  @P0 BRA `(.L_x_5) ;  /* 0x0000000400600947 */ /* 0x000fea0003800000 */
[----:B------:R-:W0:Y:S01]  /*07e0*/  LDC.64 R14, c[0x0][0x628] ;  /* 0x00018a00ff0e7b82 */ /* 0x000e220000000a00 */
[----:B------:R-:W-:Y:S02]  /*07f0*/  IMAD.MOV.U32 R2, RZ, RZ, R12 ;  /* 0x000000ffff027224 */ /* 0x000fe400078e000c */
[----:B------:R-:W-:-:S05]  /*0800*/  IMAD.MOV.U32 R3, RZ, RZ, R18 ;  /* 0x000000ffff037224 */ /* 0x000fca00078e0012 */
[----:B------:R-:W1:Y:S08]  /*0810*/  LDC R0, c[0x0][0x630] ;  /* 0x00018c00ff007b82 */ /* 0x000e700000000800 */
[----:B------:R-:W2:Y:S01]  /*0820*/  LDC.64 R16, c[0x0][0x620] ;  /* 0x00018800ff107b82 */ /* 0x000ea20000000a00 */
[----:B0-----:R-:W-:-:S04]  /*0830*/  ISETP.NE.U32.AND P0, PT, R14, RZ, PT ;  /* 0x000000ff0e00720c */ /* 0x001fc80003f05070 */
[----:B------:R-:W-:-:S13]  /*0840*/  ISETP.NE.AND.EX P0, PT, R15, RZ, PT, P0 ;  /* 0x000000ff0f00720c */ /* 0x000fda0003f05300 */
[----:B-12---:R-:W-:Y:S05]  /*0850*/  @!P0 BRA `(.L_x_6) ;  /* 0x0000000000288947 */ /* 0x006fea0003800000 */
[----:B------:R-:W0:Y:S02]  /*0860*/  LDC R7, c[0x0][0x634] ;  /* 0x00018d00ff077b82 */ /* 0x000e240000000800 */
[----:B0-----:R-:W-:-:S05]  /*0870*/  IADD3 R7, P0, R12, R7, RZ ;  /* 0x000000070c077210 */ /* 0x001fca0007f1e0ff */
[----:B------:R-:W-:-:S04]  /*0880*/  IMAD.X R13, RZ, RZ, R18, P0 ;  /* 0x000000ffff0d7224 */ /* 0x000fc800000e0612 */
[----:B------:R-:W-:-:S04]  /*0890*/  IMAD.WIDE.U32 R2, R13, R14, RZ ;  /* 0x0000000e0d027225 */ /* 0x000fc800078e00ff */
[----:B------:R-:W-:-:S04]  /*08a0*/  IMAD.WIDE.U32 R8, P0, R7, R15, R2 ;  /* 0x0000000f07087225 */ /* 0x000fc80007800002 */
[----:B------:R-:W-:-:S04]  /*08b0*/  IMAD.WIDE.U32 R2, R7, R14, RZ ;  /* 0x0000000e07027225 */ /* 0x000fc800078e00ff */
[----:B------:R-:W-:Y:S01]  /*08c0*/  IMAD.X R11, RZ, RZ, RZ, P0 ;  /* 0x000000ffff0b7224 */ /* 0x000fe200000e06ff */
[----:B------:R-:W-:Y:S01]  /*08d0*/  IADD3 RZ, P0, R3, R8, RZ ;  /* 0x0000000803ff7210 */ /* 0x000fe20007f1e0ff */
[----:B------:R-:W-:-:S04]  /*08e0*/  IMAD.MOV.U32 R10, RZ, RZ, R9 ;  /* 0x000000ffff0a7224 */ /* 0x000fc800078e0009 */
[----:B------:R-:W-:-:S08]  /*08f0*/  IMAD.WIDE.U32.X R2, R13, R15, R10, P0 ;  /* 0x0000000f0d027225 */ /* 0x000fd000000e040a */
.L_x_6:
[-CC-:B------:R-:W-:Y:S01]  /*0900*/  SHF.R.U64 R152, R2, R0.reuse, R3.reuse ;  /* 0x0000000002987219 */ /* 0x180fe20000001203 */
[----:B------:R-:W0:Y:S01]  /*0910*/  LDC R10, c[0x0][0x618] ;  /* 0x00018600ff0a7b82 */ /* 0x000e220000000800 */
[----:B------:R-:W-:Y:S01]  /*0920*/  SHF.R.U32.HI R2, RZ, R0, R3 ;  /* 0x00000000ff027219 */ /* 0x000fe20000011603 */
[----:B------:R-:W-:Y:S01]  /*0930*/  IMAD.MOV.U32 R3, RZ, RZ, R18 ;  /* 0x000000ffff037224 */ /* 0x000fe200078e0012 */
[----:B------:R-:W-:Y:S01]  /*0940*/  I2FP.F32.U32 R0, R4 ;  /* 0x0000000400007245 */ /* 0x000fe20000201000 */
[----:B------:R-:W-:Y:S01]  /*0950*/  ULDC UR4, c[0x0][0x150] ;  /* 0x0000540000047ab9 */ /* 0x000fe20000000800 */
[----:B------:R-:W-:-:S03]  /*0960*/  IADD3 R7, P0, RZ, -R152, RZ ;  /* 0x80000098ff077210 */ /* 0x000fc60007f1e0ff */
[----:B------:R-:W1:Y:S01]  /*0970*/  LDC.64 R18, c[0x0][0x640] ;  /* 0x00019000ff127b82 */ /* 0x000e620000000a00 */
[----:B------:R-:W-:Y:S01]  /*0980*/  FMUL R0, R0, UR4 ;  /* 0x0000000400007c20 */ /* 0x000fe20008400000 */
[----:B------:R-:W-:Y:S01]  /*0990*/  IMAD.X R9, RZ, RZ, ~R2, P0 ;  /* 0x000000ffff097224 */ /* 0x000fe200000e0e02 */
[----:B------:R-:W-:Y:S01]  /*09a0*/  ULDC UR4, c[0x0][0x154] ;  /* 0x0000550000047ab9 */ /* 0x000fe20000000800 */
[----:B------:R-:W-:Y:S02]  /*09b0*/  IMAD.MOV.U32 R2, RZ, RZ, R12 ;  /* 0x000000ffff027224 */ /* 0x000fe400078e000c */
[-C--:B------:R-:W-:Y:S01]  /*09c0*/  IMAD R8, R9, R16.reuse, RZ ;  /* 0x0000001009087224 */ /* 0x080fe200078e02ff */
[----:B------:R-:W2:Y:S01]  /*09d0*/  F2I.U32.TRUNC.NTZ R0, R0 ;  /* 0x0000000000007305 */ /* 0x000ea2000020f000 */
[----:B------:R-:W3:Y:S01]  /*09e0*/  LDC R5, c[0x0][0x144] ;  /* 0x00005100ff057b82 */ /* 0x000ee20000000800 */
[----:B------:R-:W-:-:S04]  /*09f0*/  IMAD.WIDE.U32 R2, R7, R16, R2 ;  /* 0x0000001007027225 */ /* 0x000fc800078e0002 */
[----:B------:R-:W-:Y:S02]  /*0a00*/  IMAD R7, R7, R17, R8 ;  /* 0x0000001107077224 */ /* 0x000fe400078e0208 */
[----:B------:R-:W-:Y:S01]  /*0a10*/  IMAD.MOV.U32 R8, RZ, RZ, 0x1 ;  /* 0x00000001ff087424 */ /* 0x000fe200078e00ff */
[----:B------:R-:W4:Y:S01]  /*0a20*/  LDC R14, c[0x0][0x608] ;  /* 0x00018200ff0e7b82 */ /* 0x000f220000000800 */
[----:B------:R-:W-:-:S05]  /*0a30*/  IMAD.IADD R7, R3, 0x1, R7 ;  /* 0x0000000103077824 */ /* 0x000fca00078e0207 */
[--C-:B0-----:R-:W-:Y:S01]  /*0a40*/  SHF.R.U64 R12, R2, R10, R7.reuse ;  /* 0x0000000a020c7219 */ /* 0x101fe20000001207 */
[----:B--2---:R-:W-:Y:S01]  /*0a50*/  IMAD.MOV R3, RZ, RZ, -R0 ;  /* 0x000000ffff037224 */ /* 0x004fe200078e0a00 */
[----:B------:R-:W0:Y:S01]  /*0a60*/  LDC R9, c[0x0][0x658] ;  /* 0x00019600ff097b82 */ /* 0x000e220000000800 */
[----:B-1----:R-:W-:Y:S02]  /*0a70*/  ISETP.NE.U32.AND P0, PT, R18, RZ, PT ;  /* 0x000000ff1200720c */ /* 0x002fe40003f05070 */
[----:B------:R-:W-:Y:S02]  /*0a80*/  I2FP.F32.U32 R2, R6 ;  /* 0x0000000600027245 */ /* 0x000fe40000201000 */
[----:B------:R-:W-:Y:S02]  /*0a90*/  ISETP.NE.AND.EX P0, PT, R19, RZ, PT, P0 ;  /* 0x000000ff1300720c */ /* 0x000fe40003f05300 */
[----:B------:R-:W-:Y:S01]  /*0aa0*/  SHF.R.U32.HI R7, RZ, R10, R7 ;  /* 0x0000000aff077219 */ /* 0x000fe20000011607 */
[----:B------:R-:W1:Y:S01]  /*0ab0*/  LDC R13, c[0x0][0x148] ;  /* 0x00005200ff0d7b82 */ /* 0x000e620000000800 */
[----:B---3--:R-:W-:-:S02]  /*0ac0*/  IMAD R0, R5, R3, R4 ;  /* 0x0000000305007224 */ /* 0x008fc400078e0204 */
[----:B------:R-:W-:Y:S01]  /*0ad0*/  FMUL R3, R2, UR4 ;  /* 0x0000000402037c20 */ /* 0x000fe20008400000 */
[----:B------:R-:W-:-:S03]  /*0ae0*/  IMAD.MOV.U32 R2, RZ, RZ, -0x1 ;  /* 0xffffffffff027424 */ /* 0x000fc600078e00ff */
[----:B------:R2:W3:Y:S01]  /*0af0*/  F2I.U32.TRUNC.NTZ R11, R3 ;  /* 0x00000003000b7305 */ /* 0x0004e2000020f000 */
[----:B------:R-:W1:Y:S01]  /*0b00*/  LDC R17, c[0x0][0x600] ;  /* 0x00018000ff117b82 */ /* 0x000e620000000800 */
[-CC-:B----4-:R-:W-:Y:S02]  /*0b10*/  SHF.R.U64 R23, R12, R14.reuse, R7.reuse ;  /* 0x0000000e0c177219 */ /* 0x190fe40000001207 */
[----:B------:R-:W-:-:S05]  /*0b20*/  SHF.R.U32.HI R4, RZ, R14, R7 ;  /* 0x0000000eff047219 */ /* 0x000fca0000011607 */
[----:B------:R-:W4:Y:S01]  /*0b30*/  LDC R16, c[0x0][0x648] ;  /* 0x00019200ff107b82 */ /* 0x000f220000000800 */
[-CC-:B0-----:R-:W-:Y:S02]  /*0b40*/  SHF.R.U64 R14, R23, R9.reuse, R4.reuse ;  /* 0x00000009170e7219 */ /* 0x181fe40000001204 */
[-C--:B------:R-:W-:Y:S02]  /*0b50*/  SHF.L.U32 R2, R2, R9.reuse, RZ ;  /* 0x0000000902027219 */ /* 0x080fe400000006ff */
[-C--:B------:R-:W-:Y:S02]  /*0b60*/  SHF.R.U32.HI R4, RZ, R9.reuse, R4 ;  /* 0x00000009ff047219 */ /* 0x080fe40000011604 */
[----:B------:R-:W-:Y:S01]  /*0b70*/  LOP3.LUT R10, RZ, R2, RZ, 0x33, !PT ;  /* 0x00000002ff0a7212 */ /* 0x000fe200078e33ff */
[----:B------:R-:W0:Y:S01]  /*0b80*/  LDC R21, c[0x0][0x638] ;  /* 0x00018e00ff157b82 */ /* 0x000e220000000800 */
[----:B------:R-:W-:Y:S01]  /*0b90*/  SHF.L.U32 R7, R8, R9, RZ ;  /* 0x0000000908077219 */ /* 0x000fe200000006ff */
[----:B------:R-:W-:-:S02]  /*0ba0*/  IMAD.MOV.U32 R2, RZ, RZ, R14 ;  /* 0x000000ffff027224 */ /* 0x000fc400078e000e */
[----:B--2---:R-:W-:-:S04]  /*0bb0*/  IMAD.MOV.U32 R3, RZ, RZ, R4 ;  /* 0x000000ffff037224 */ /* 0x004fc800078e0004 */
[----:B------:R-:W2:Y:S01]  /*0bc0*/  LDC R158, c[0x0][0x610] ;  /* 0x00018400ff9e7b82 */ /* 0x000ea20000000800 */
[----:B---3--:R-:W-:Y:S05]  /*0bd0*/  @!P0 BRA `(.L_x_7) ;  /* 0x0000000000288947 */ /* 0x008fea0003800000 */
[----:B------:R-:W3:Y:S02]  /*0be0*/  LDC R9, c[0x0][0x64c] ;  /* 0x00019300ff097b82 */ /* 0x000ee40000000800 */
[----:B---3--:R-:W-:-:S05]  /*0bf0*/  IADD3 R9, P0, R14, R9, RZ ;  /* 0x000000090e097210 */ /* 0x008fca0007f1e0ff */
        /* <DEDUP_REMOVED lines=8> */
.L_x_7:
[----:B----4-:R-:W-:Y:S01]  /*0c80*/  SHF.R.U64 R2, R2, R16, R3 ;  /* 0x0000001002027219 */ /* 0x010fe20000001203 */
[----:B-1----:R-:W-:Y:S01]  /*0c90*/  VIADD R3, R17, 0xffffffff ;  /* 0xffffffff11037836 */ /* 0x002fe20000000000 */
[----:B------:R-:W-:Y:S01]  /*0ca0*/  LOP3.LUT R10, R23, R10, RZ, 0xc0, !PT ;  /* 0x0000000a170a7212 */ /* 0x000fe200078ec0ff */
[----:B------:R-:W-:Y:S02]  /*0cb0*/  IMAD.MOV R11, RZ, RZ, -R11 ;  /* 0x000000ffff0b7224 */ /* 0x000fe400078e0a0b */
[----:B------:R-:W-:Y:S01]  /*0cc0*/  IMAD.MOV R4, RZ, RZ, -R2 ;  /* 0x000000ffff047224 */ /* 0x000fe200078e0a02 */
[----:B------:R-:W-:Y:S01]  /*0cd0*/  LOP3.LUT R3, R12, R3, RZ, 0xc0, !PT ;  /* 0x000000030c037212 */ /* 0x000fe200078ec0ff */
[----:B------:R-:W-:Y:S02]  /*0ce0*/  IMAD R7, R7, R2, R10 ;  /* 0x0000000207077224 */ /* 0x000fe400078e020a */
[----:B------:R-:W-:Y:S02]  /*0cf0*/  @P3 IMAD R0, R13, R11, R6 ;  /* 0x0000000b0d003224 */ /* 0x000fe400078e0206 */
[----:B0-----:R-:W-:-:S02]  /*0d00*/  IMAD R2, R4, R21, R14 ;  /* 0x0000001504027224 */ /* 0x001fc400078e020e */
[----:B--2---:R-:W-:Y:S02]  /*0d10*/  IMAD R158, R7, R158, R0 ;  /* 0x0000009e079e7224 */ /* 0x004fe400078e0200 */
[----:B------:R-:W-:Y:S02]  /*0d20*/  IMAD R3, R2, R17, R3 ;  /* 0x0000001102037224 */ /* 0x000fe400078e0203 */
[----:B------:R-:W-:-:S03]  /*0d30*/  IMAD.MOV.U32 R0, RZ, RZ, 0x1 ;  /* 0x00000001ff007424 */ /* 0x000fc600078e00ff */
[----:B------:R-:W-:Y:S02]  /*0d40*/  SEL R154, R3, R158, !P3 ;  /* 0x0000009e039a7207 */ /* 0x000fe40005800000 */
[----:B------:R-:W-:-:S07]  /*0d50*/  SEL R158, R158, R3, !P3 ;  /* 0x000000039e9e7207 */ /* 0x000fce0005800000 */
.L_x_5:
[----:B------:R-:W-:-:S08]  /*0d60*/  NOP ;  /* 0x0000000000007918 */ /* 0x000fd00000000000 */
[----:B------:R-:W0:Y:S02]  /*0d70*/  USETMAXREG.TRY_ALLOC.CTAPOOL UP0, 0xf0 ;  /* 0x000000f0000079c8 */ /* 0x000e240008000600 */
[----:B0-----:R-:W-:-:S13]  /*0d80*/  PLOP3.LUT P0, PT, PT, PT, UP0, 0x80, 0x0 ;  /* 0x000000000000781c */ /* 0x001fda0003f0f008 */
[----:B------:R-:W-:Y:S05]  /*0d90*/  @!P0 BRA `(.L_x_5) ;  /* 0xfffffffc00f08947 */ /* 0x000fea000383ffff */
[----:B------:R-:W-:Y:S01]  /*0da0*/  ULDC.64 UR4, c[0x0][0x598] ;  /* 0x0001660000047ab9 */ /* 0x000fe20000000a00 */
[----:B------:R-:W-:Y:S01]  /*0db0*/  ULDC.64 UR36, c[0x0][0x208] ;  /* 0x0000820000247ab9 */ /* 0x000fe20000000a00 */
[----:B------:R-:W-:-:S04]  /*0dc0*/  ISETP.NE.U32.AND P0, PT, RZ, UR4, PT ;  /* 0x00000004ff007c0c */ /* 0x000fc8000bf05070 */
[----:B------:R-:W-:-:S13]  /*0dd0*/  ISETP.NE.AND.EX P0, PT, RZ, UR5, PT, P0 ;  /* 0x00000005ff007c0c */ /* 0x000fda000bf05300 */
[----:B------:R-:W-:Y:S05]  /*0de0*/  @!P0 BRA `(.L_x_8) ;  /* 0x00000000001c8947 */ /* 0x000fea0003800000 */
[----:B------:R-:W0:Y:S02]  /*0df0*/  LDC.64 R2, c[0x0][0x598] ;  /* 0x00016600ff027b82 */ /* 0x000e240000000a00 */
[----:B0-----:R-:W2:Y:S02]  /*0e00*/  LDG.E.64 R2, desc[UR36][R2.64] ;  /* 0x0000002402027981 */ /* 0x001ea4000c1e1b00 */
[----:B--2---:R-:W-:-:S04]  /*0e10*/  ISETP.NE.U32.AND P0, PT, R2, RZ, PT ;  /* 0x000000ff0200720c */ /* 0x004fc80003f05070 */
[----:B------:R-:W-:-:S13]  /*0e20*/  ISETP.NE.AND.EX P0, PT, R3, RZ, PT, P0 ;  /* 0x000000ff0300720c */ /* 0x000fda0003f05300 */
[----:B------:R-:W-:Y:S05]  /*0e30*/  @!P0 BRA `(.L_x_8) ;  /* 0x0000000000088947 */ /* 0x000fea0003800000 */
[----:B------:R0:W5:Y:S01]  /*0e40*/  LD.E R17, desc[UR36][R2.64] ;  /* 0x0000002402117980 */ /* 0x000162000c101900 */
[----:B------:R-:W-:Y:S05]  /*0e50*/  BRA `(.L_x_9) ;  /* 0x0000000000247947 */ /* 0x000fea0003800000 */
.L_x_8:
[----:B------:R-:W-:Y:S02]  /*0e60*/  ULDC.64 UR4, c[0x0][0x588] ;  /* 0x0001620000047ab9 */ /* 0x000fe40000000a00 */
[----:B------:R-:W-:-:S04]  /*0e70*/  ISETP.NE.U32.AND P0, PT, RZ, UR4, PT ;  /* 0x00000004ff007c0c */ /* 0x000fc8000bf05070 */
[----:B------:R-:W-:-:S13]  /*0e80*/  ISETP.NE.AND.EX P0, PT, RZ, UR5, PT, P0 ;  /* 0x00000005ff007c0c */ /* 0x000fda000bf05300 */
[----:B------:R-:W-:Y:S05]  /*0e90*/  @!P0 BRA `(.L_x_10) ;  /* 0x00000000000c8947 */ /* 0x000fea0003800000 */
[----:B------:R-:W0:Y:S02]  /*0ea0*/  LDC.64 R2, c[0x0][0x588] ;  /* 0x00016200ff027b82 */ /* 0x000e240000000a00 */
[----:B0-----:R1:W5:Y:S01]  /*0eb0*/  LDG.E R17, desc[UR36][R2.64] ;  /* 0x0000002402117981 */ /* 0x001362000c1e1900 */
[----:B------:R-:W-:Y:S05]  /*0ec0*/  BRA `(.L_x_9) ;  /* 0x0000000000087947 */ /* 0x000fea0003800000 */
.L_x_10:
[----:B------:R-:W-:Y:S02]  /*0ed0*/  ULDC UR4, c[0x0][0x580] ;  /* 0x0001600000047ab9 */ /* 0x000fe40000000800 */
[----:B------:R-:W-:-:S07]  /*0ee0*/  IMAD.U32 R17, RZ, RZ, UR4 ;  /* 0x00000004ff117e24 */ /* 0x000fce000f8e00ff */
.L_x_9:
[----:B------:R-:W-:Y:S02]  /*0ef0*/  ULDC.64 UR4, c[0x0][0x5a0] ;  /* 0x0001680000047ab9 */ /* 0x000fe40000000a00 */
[----:B------:R-:W-:-:S04]  /*0f00*/  ISETP.NE.U32.AND P0, PT, RZ, UR4, PT ;  /* 0x00000004ff007c0c */ /* 0x000fc8000bf05070 */
[----:B------:R-:W-:-:S13]  /*0f10*/  ISETP.NE.AND.EX P0, PT, RZ, UR5, PT, P0 ;  /* 0x00000005ff007c0c */ /* 0x000fda000bf05300 */
[----:B------:R-:W-:Y:S05]  /*0f20*/  @!P0 BRA `(.L_x_11) ;  /* 0x00000000001c8947 */ /* 0x000fea0003800000 */
[----:B01----:R-:W0:Y:S02]  /*0f30*/  LDC.64 R2, c[0x0][0x5a0] ;  /* 0x00016800ff027b82 */ /* 0x003e240000000a00 */
[----:B0-----:R-:W2:Y:S02]  /*0f40*/  LDG.E.64 R2, desc[UR36][R2.64] ;  /* 0x0000002402027981 */ /* 0x001ea4000c1e1b00 */
[----:B--2---:R-:W-:-:S04]  /*0f50*/  ISETP.NE.U32.AND P0, PT, R2, RZ, PT ;  /* 0x000000ff0200720c */ /* 0x004fc80003f05070 */
[----:B------:R-:W-:-:S13]  /*0f60*/  ISETP.NE.AND.EX P0, PT, R3, RZ, PT, P0 ;  /* 0x000000ff0300720c */ /* 0x000fda0003f05300 */
[----:B------:R-:W-:Y:S05]  /*0f70*/  @!P0 BRA `(.L_x_11) ;  /* 0x0000000000088947 */ /* 0x000fea0003800000 */
[----:B------:R0:W5:Y:S01]  /*0f80*/  LD.E R18, desc[UR36][R2.64] ;  /* 0x0000002402127980 */ /* 0x000162000c101900 */
[----:B------:R-:W-:Y:S05]  /*0f90*/  BRA `(.L_x_12) ;  /* 0x0000000000247947 */ /* 0x000fea0003800000 */
.L_x_11:
[----:B------:R-:W-:Y:S02]  /*0fa0*/  ULDC.64 UR4, c[0x0][0x590] ;  /* 0x0001640000047ab9 */ /* 0x000fe40000000a00 */
[----:B------:R-:W-:-:S04]  /*0fb0*/  ISETP.NE.U32.AND P0, PT, RZ, UR4, PT ;  /* 0x00000004ff007c0c */ /* 0x000fc8000bf05070 */
[----:B------:R-:W-:-:S13]  /*0fc0*/  ISETP.NE.AND.EX P0, PT, RZ, UR5, PT, P0 ;  /* 0x00000005ff007c0c */ /* 0x000fda000bf05300 */
[----:B------:R-:W-:Y:S05]  /*0fd0*/  @!P0 BRA `(.L_x_13) ;  /* 0x00000000000c8947 */ /* 0x000fea0003800000 */
[----:B------:R-:W2:Y:S02]  /*0fe0*/  LDC.64 R18, c[0x0][0x590] ;  /* 0x00016400ff127b82 */ /* 0x000ea40000000a00 */
[----:B--2---:R2:W5:Y:S01]  /*0ff0*/  LDG.E R18, desc[UR36][R18.64] ;  /* 0x0000002412127981 */ /* 0x004562000c1e1900 */
[----:B------:R-:W-:Y:S05]  /*1000*/  BRA `(.L_x_12) ;  /* 0x0000000000087947 */ /* 0x000fea0003800000 */
.L_x_13:
[----:B------:R-:W-:Y:S02]  /*1010*/  ULDC UR4, c[0x0][0x584] ;  /* 0x0001610000047ab9 */ /* 0x000fe40000000800 */
[----:B------:R-:W-:-:S07]  /*1020*/  IMAD.U32 R18, RZ, RZ, UR4 ;  /* 0x00000004ff127e24 */ /* 0x000fce000f8e00ff */
.L_x_12:
[----:B------:R-:W-:-:S13]  /*1030*/  LOP3.LUT P0, RZ, R0, 0xff, RZ, 0xc0, !PT ;  /* 0x000000ff00ff7812 */ /* 0x000fda000780c0ff */
[----:B------:R-:W-:Y:S05]  /*1040*/  @!P0 EXIT ;  /* 0x000000000000894d */ /* 0x000fea0003800000 */
[----:B01----:R-:W0:Y:S01]  /*1050*/  LDC.64 R2, c[0x0][0x5c8] ;  /* 0x00017200ff027b82 */ /* 0x003e220000000a00 */
[----:B------:R-:W-:Y:S01]  /*1060*/  ULDC UR4, c[0x0][0x28c] ;  /* 0x0000a30000047ab9 */ /* 0x000fe20000000800 */
[----:B------:R-:W-:Y:S01]  /*1070*/  UMOV UR38, URZ ;  /* 0x0000003f00267c82 */ /* 0x000fe20008000000 */
[----:B------:R-:W-:Y:S01]  /*1080*/  UIADD3 UR4, UR4, 0x1f, URZ ;  /* 0x0000001f04047890 */ /* 0x000fe2000fffe03f */
[----:B------:R-:W-:-:S03]  /*1090*/  UMOV UR39, URZ ;  /* 0x0000003f00277c82 */ /* 0x000fc60008000000 */
[----:B------:R-:W-:-:S04]  /*10a0*/  USHF.R.S32.HI UR5, URZ, 0x1f, UR4 ;  /* 0x0000001f3f057899 */ /* 0x000fc80008011404 */
[----:B------:R-:W-:-:S04]  /*10b0*/  ULEA.HI UR5, UR5, UR4, URZ, 0x5 ;  /* 0x0000000405057291 */ /* 0x000fc8000f8f283f */
[----:B------:R-:W-:Y:S01]  /*10c0*/  USHF.R.S32.HI UR40, URZ, 0x5, UR5 ;  /* 0x000000053f287899 */ /* 0x000fe20008011405 */
[C-C-:B0-----:R-:W-:Y:S01]  /*10d0*/  SHF.L.U64.HI R153, R2.reuse, 0x7, R3.reuse ;  /* 0x0000000702997819 */ /* 0x141fe20000010203 */
[C---:B------:R-:W-:Y:S01]  /*10e0*/  IMAD.SHL.U32 R155, R2.reuse, 0x80, RZ ;  /* 0x00000080029b7824 */ /* 0x040fe200078e00ff */
[C---:B--2---:R-:W-:Y:S01]  /*10f0*/  SHF.L.U64.HI R19, R2.reuse, 0x3, R3 ;  /* 0x0000000302137819 */ /* 0x044fe20000010203 */
[----:B------:R-:W-:-:S08]  /*1100*/  IMAD.SHL.U32 R23, R2, 0x8, RZ ;  /* 0x0000000802177824 */ /* 0x000fd000078e00ff */
.L_x_297:
[----:B0-----:R-:W0:Y:S01]  /*1110*/  S2R R0, SR_TID.X ;  /* 0x0000000000007919 */ /* 0x001e220000002100 */
[----:B------:R-:W1:Y:S01]  /*1120*/  S2UR UR7, SR_CgaCtaId ;  /* 0x00000000000779c3 */ /* 0x000e620000008800 */
[----:B------:R-:W-:Y:S02]  /*1130*/  UMOV UR6, 0x400 ;  /* 0x0000040000067882 */ /* 0x000fe40000000000 */
[----:B-1----:R-:W-:Y:S01]  /*1140*/  ULEA UR42, UR7, UR6, 0x18 ;  /* 0x00000006072a7291 */ /* 0x002fe2000f8ec03f */
[----:B0-----:R-:W-:-:S04]  /*1150*/  LOP3.LUT R0, R0, 0x80, RZ, 0xc0, !PT ;  /* 0x0000008000007812 */ /* 0x001fc800078ec0ff */
[----:B------:R-:W-:-:S06]  /*1160*/  SHF.R.U32.HI R0, RZ, 0x7, R0 ;  /* 0x00000007ff007819 */ /* 0x000fcc0000011600 */
[----:B------:R-:W0:Y:S02]  /*1170*/  SHFL.IDX PT, R0, R0, RZ, 0x1f ;  /* 0x00001fff00007589 */ /* 0x000e2400000e0000 */
[----:B0-----:R-:W-:-:S13]  /*1180*/  R2UR UR4, R0 ;  /* 0x00000000000472ca */ /* 0x001fda00000e0000 */
[----:B------:R-:W-:-:S04]  /*1190*/  ULEA.HI UR5, UR4, UR4, URZ, 0x1 ;  /* 0x0000000404057291 */ /* 0x000fc8000f8f083f */
[----:B------:R-:W-:-:S04]  /*11a0*/  ULOP3.LUT UR5, UR5, 0x1ffffe, URZ, 0xc0, !UPT ;  /* 0x001ffffe05057892 */ /* 0x000fc8000f8ec03f */
[----:B------:R-:W-:-:S03]  /*11b0*/  UIADD3 UR5, UR4, -UR5, URZ ;  /* 0x8000000504057290 */ /* 0x000fc6000fffe03f */
[----:B------:R-:W-:Y:S01]  /*11c0*/  ULDC UR4, c[0x0][0x28c] ;  /* 0x0000a30000047ab9 */ /* 0x000fe20000000800 */
[----:B------:R-:W-:Y:S01]  /*11d0*/  ULEA UR5, UR5, UR42, 0xb ;  /* 0x0000002a05057291 */ /* 0x000fe2000f8e583f */
[----:B------:R-:W-:-:S03]  /*11e0*/  ISETP.LT.AND P0, PT, RZ, UR4, PT ;  /* 0x00000004ff007c0c */ /* 0x000fc6000bf01270 */
[----:B------:R-:W-:-:S04]  /*11f0*/  UIADD3 UR5, UR5, 0x180, URZ ;  /* 0x0000018005057890 */ /* 0x000fc8000fffe03f */
[----:B------:R-:W-:-:S04]  /*1200*/  USHF.R.U32.HI UR5, URZ, 0x4, UR5 ;  /* 0x000000043f057899 */ /* 0x000fc80008011605 */
[----:B------:R-:W-:Y:S02]  /*1210*/  ULOP3.LUT UR41, UR5, 0x3fff, URZ, 0xc0, !UPT ;  /* 0x00003fff05297892 */ /* 0x000fe4000f8ec03f */
[----:B------:R-:W-:Y:S10]  /*1220*/  @P0 BRA `(.L_x_14) ;  /* 0x0000000000400947 */ /* 0x000ff40003800000 */
[----:B------:R-:W-:Y:S01]  /*1230*/  MOV R0, 0x0 ;  /* 0x0000000000007802 */ /* 0x000fe20000000f00 */
[----:B------:R-:W-:Y:S01]  /*1240*/  ULDC.64 UR4, c[0x4][0x68] ;  /* 0x01001a0000047ab9 */ /* 0x000fe20000000a00 */
[----:B------:R-:W-:Y:S01]  /*1250*/  ULDC.64 UR6, c[0x4][0x8] ;  /* 0x0100020000067ab9 */ /* 0x000fe20000000a00 */
[----:B------:R-:W-:Y:S01]  /*1260*/  IMAD.U32 R4, RZ, RZ, UR4 ;  /* 0x00000004ff047e24 */ /* 0x000fe2000f8e00ff */
[----:B------:R0:W1:Y:S01]  /*1270*/  LDC.64 R2, c[0x4][R0] ;  /* 0x0100000000027b82 */ /* 0x0000620000000a00 */
[----:B------:R-:W-:Y:S01]  /*1280*/  IMAD.U32 R5, RZ, RZ, UR5 ;  /* 0x00000005ff057e24 */ /* 0x000fe2000f8e00ff */
[----:B------:R-:W-:Y:S01]  /*1290*/  ULDC.64 UR4, c[0x4][0x70] ;  /* 0x01001c0000047ab9 */ /* 0x000fe20000000a00 */
[----:B------:R-:W-:Y:S02]  /*12a0*/  IMAD.U32 R10, RZ, RZ, UR6 ;  /* 0x00000006ff0a7e24 */ /* 0x000fe4000f8e00ff */
[----:B------:R-:W-:Y:S02]  /*12b0*/  IMAD.U32 R6, RZ, RZ, UR4 ;  /* 0x00000004ff067e24 */ /* 0x000fe4000f8e00ff */
[----:B------:R-:W-:-:S02]  /*12c0*/  IMAD.U32 R7, RZ, RZ, UR5 ;  /* 0x00000005ff077e24 */ /* 0x000fc4000f8e00ff */
[----:B------:R-:W-:Y:S02]  /*12d0*/  IMAD.U32 R11, RZ, RZ, UR7 ;  /* 0x00000007ff0b7e24 */ /* 0x000fe4000f8e00ff */
[----:B------:R-:W-:Y:S02]  /*12e0*/  IMAD.MOV.U32 R8, RZ, RZ, 0x1e1 ;  /* 0x000001e1ff087424 */ /* 0x000fe400078e00ff */
[----:B------:R-:W-:Y:S02]  /*12f0*/  IMAD.MOV.U32 R12, RZ, RZ, 0x1 ;  /* 0x00000001ff0c7424 */ /* 0x000fe400078e00ff */
[----:B0-----:R-:W-:-:S07]  /*1300*/  IMAD.MOV.U32 R13, RZ, RZ, RZ ;  /* 0x000000ffff0d7224 */ /* 0x001fce00078e00ff */
[----:B------:R-:W-:-:S07]  /*1310*/  LEPC R20, `(.L_x_14) ;  /* 0x000000001014794e */ /* 0x000fce0000000000 */
[----:B-1---5:R-:W-:Y:S05]  /*1320*/  CALL.ABS.NOINC R2 ;  /* 0x0000000002007343 */ /* 0x022fea0003c00000 */
.L_x_14:
[----:B------:R-:W2:Y:S02]  /*1330*/  LDL R2, [R1+0x400] ;  /* 0x0004000001027983 */ /* 0x000ea40000100800 */
[----:B--2---:R-:W-:-:S04]  /*1340*/  LOP3.LUT R0, R2, 0x1, RZ, 0xfc, !PT ;  /* 0x0000000102007812 */ /* 0x004fc800078efcff */
[----:B------:R-:W-:-:S13]  /*1350*/  ISETP.NE.AND P0, PT, R0, 0x3, PT ;  /* 0x000000030000780c */ /* 0x000fda0003f05270 */
[----:B------:R-:W-:Y:S05]  /*1360*/  @!P0 BRA `(.L_x_15) ;  /* 0x0000000000048947 */ /* 0x000fea0003800000 */
[----:B------:R-:W-:Y:S01]  /*1370*/  BPT.TRAP 0x1 ;  /* 0x000000040000795c */ /* 0x000fe20000300000 */
.L_x_15:
[----:B------:R-:W-:Y:S02]  /*1380*/  IMAD.U32 R3, RZ, RZ, UR39 ;  /* 0x00000027ff037e24 */ /* 0x000fe4000f8e00ff */
[----:B------:R-:W-:-:S03]  /*1390*/  IMAD.U32 R0, RZ, RZ, UR38 ;  /* 0x00000026ff007e24 */ /* 0x000fc6000f8e00ff */
[----:B------:R-:W-:Y:S02]  /*13a0*/  LEA R3, R3, UR42, 0x3 ;  /* 0x0000002a03037c11 */ /* 0x000fe4000f8e18ff */
[----:B------:R-:W-:-:S04]  /*13b0*/  SHF.L.U32 R0, R0, 0x1f, RZ ;  /* 0x0000001f00007819 */ /* 0x000fc800000006ff */
[----:B------:R0:W1:Y:S01]  /*13c0*/  SYNCS.PHASECHK.TRANS64.TRYWAIT P1, [R3+URZ], R0 ;  /* 0x00000000030075a7 */ /* 0x000062000802017f */
[----:B------:R-:W-:Y:S05]  /*13d0*/  @!P0 BRA `(.L_x_16) ;  /* 0x0000000000048947 */ /* 0x000fea0003800000 */
[----:B------:R-:W-:Y:S01]  /*13e0*/  BPT.TRAP 0x1 ;  /* 0x000000040000795c */ /* 0x000fe20000300000 */
.L_x_16:
[----:B-1----:R-:W-:Y:S05]  /*13f0*/  @P1 BRA `(.L_x_17) ;  /* 0x0000000000081947 */ /* 0x002fea0003800000 */
[----:B------:R-:W1:Y:S02]  /*1400*/  SYNCS.PHASECHK.TRANS64.TRYWAIT P1, [R3+URZ], R0 ;  /* 0x00000000030075a7 */ /* 0x000e64000802017f */
[----:B-1----:R-:W-:Y:S05]  /*1410*/  @!P1 BRA `(.L_x_18) ;  /* 0x000001e400b89947 */ /* 0x002fea0003800000 */
.L_x_17:
[----:B------:R-:W-:-:S04]  /*1420*/  UISETP.LT.AND UP0, UPT, UR40, 0x1, UPT ;  /* 0x000000012800788c */ /* 0x000fc8000bf01270 */
[----:B------:R-:W-:-:S06]  /*1430*/  USEL UR4, UR40, 0x1, UP0 ;  /* 0x0000000128047887 */ /* 0x000fcc0008000000 */
[----:B------:R-:W-:Y:S01]  /*1440*/  IMAD.U32 R2, RZ, RZ, UR4 ;  /* 0x00000004ff027e24 */ /* 0x000fe2000f8e00ff */
[----:B------:R-:W-:Y:S05]  /*1450*/  WARPSYNC.ALL ;  /* 0x0000000000007948 */ /* 0x000fea0003800000 */
[----:B------:R-:W-:-:S04]  /*1460*/  IADD3 R2, -R2, UR40, RZ ;  /* 0x0000002802027c10 */ /* 0x000fc8000fffe1ff */
[----:B------:R-:W-:Y:S01]  /*1470*/  ISETP.GE.AND P1, PT, R2, 0x1, PT ;  /* 0x000000010200780c */ /* 0x000fe20003f26270 */
[----:B------:R-:W-:Y:S01]  /*1480*/  UIADD3 UR4, UR42, 0x21180, URZ ;  /* 0x000211802a047890 */ /* 0x000fe2000fffe03f */
[----:B------:R-:W-:Y:S01]  /*1490*/  WARPGROUP.ARRIVE ;  /* 0x00000000000079c5 */ /* 0x000fe20000000000 */
[----:B------:R-:W-:Y:S02]  /*14a0*/  ULOP3.LUT UR41, UR41, 0x10000, URZ, 0xfc, !UPT ;  /* 0x0001000029297892 */ /* 0x000fe4000f8efc3f */
[----:B------:R-:W-:Y:S02]  /*14b0*/  USHF.R.U32.HI UR4, URZ, 0x4, UR4 ;  /* 0x000000043f047899 */ /* 0x000fe40008011604 */
[----:B------:R-:W-:Y:S02]  /*14c0*/  UIMAD UR8, UR39, 0x300, UR41 ;  /* 0x00000300270878a4 */ /* 0x000fe4000f8e0229 */
[----:B------:R-:W-:Y:S01]  /*14d0*/  ULOP3.LUT UR4, UR4, 0x3fff, URZ, 0xc0, !UPT ;  /* 0x00003fff04047892 */ /* 0x000fe2000f8ec03f */
[----:B------:R-:W-:Y:S01]  /*14e0*/  UMOV UR5, 0xc0000010 ;  /* 0xc000001000057882 */ /* 0x000fe20000000000 */
[----:B------:R-:W-:-:S02]  /*14f0*/  UMOV UR7, 0xc0000010 ;  /* 0xc000001000077882 */ /* 0x000fc40000000000 */
[----:B------:R-:W-:-:S03]  /*1500*/  ULOP3.LUT UR11, UR4, 0x10000, URZ, 0xfc, !UPT ;  /* 0x00010000040b7892 */ /* 0x000fc6000f8efc3f */
[----:B------:R-:W-:Y:S01]  /*1510*/  UMOV UR4, UR8 ;  /* 0x0000000800047c82 */ /* 0x000fe20008000000 */
[----:B------:R-:W-:-:S09]  /*1520*/  ULEA UR6, UR39, UR11, 0x9 ;  /* 0x0000000b27067291 */ /* 0x000fd2000f8e483f */
[----:B------:R-:W-:Y:S01]  /*1530*/  IGMMA.64x256x32.S8.S8 R24, gdesc[UR4], RZ, !UPT, gsb0 ;  /* 0x06600000041879f1 */ /* 0x000fe2000c0410ff */
[----:B------:R-:W-:Y:S01]  /*1540*/  UIADD3 UR4, UR8, 0x100, URZ ;  /* 0x0000010008047890 */ /* 0x000fe2000fffe03f */
[----:B------:R-:W-:Y:S01]  /*1550*/  UMOV UR5, 0xc0000010 ;  /* 0xc000001000057882 */ /* 0x000fe20000000000 */
[----:B------:R-:W-:Y:S02]  /*1560*/  WARPGROUP.DEPBAR.LE gsb0, 0x0 ;  /* 0x00008000000079c5 */ /* 0x000fe40000010000 */
[----:B------:R-:W-:Y:S04]  /*1570*/  STL.64 [R1+0x200], R24 ;  /* 0x0002001801007387 */ /* 0x000fe80000100a00 */
        /* <DEDUP_REMOVED lines=62> */
[----:B------:R2:W-:Y:S02]  /*1960*/  STL.64 [R1+0x3f8], R150 ;  /* 0x0003f89601007387 */ /* 0x0005e40000100a00 */
[----:B--2---:R-:W-:-:S06]  /*1970*/  WARPGROUP.ARRIVE ;  /* 0x00000000000079c5 */ /* 0x004fcc0000000000 */
[----:B------:R-:W-:Y:S01]  /*1980*/  IGMMA.64x256x32.S8.S8 R24, gdesc[UR4], RZ, !UPT, gsb0 ;  /* 0x06600000041879f1 */ /* 0x000fe2000c0410ff */
[----:B------:R-:W-:Y:S01]  /*1990*/  UIADD3 UR4, UR8, 0x200, URZ ;  /* 0x0000020008047890 */ /* 0x000fe2000fffe03f */
[----:B------:R-:W-:Y:S01]  /*19a0*/  UMOV UR5, 0xc0000010 ;  /* 0xc000001000057882 */ /* 0x000fe20000000000 */
[----:B------:R-:W-:Y:S02]  /*19b0*/  WARPGROUP.DEPBAR.LE gsb0, 0x0 ;  /* 0x00008000000079c5 */ /* 0x000fe40000010000 */
[----:B------:R-:W-:Y:S04]  /*19c0*/  STL.64 [R1], R24 ;  /* 0x0000001801007387 */ /* 0x000fe80000100a00 */
        /* <DEDUP_REMOVED lines=64> */
[----:B------:R-:W-:Y:S03]  /*1dd0*/  IGMMA.64x256x32.S8.S8 R24, gdesc[UR4], RZ, !UPT, gsb0 ;  /* 0x06600000041879f1 */ /* 0x000fe6000c0410ff */
[----:B------:R-:W-:Y:S02]  /*1de0*/  WARPGROUP.DEPBAR.LE gsb0, 0x0 ;  /* 0x00008000000079c5 */ /* 0x000fe40000010000 */
[----:B------:R-:W-:Y:S05]  /*1df0*/  @!P1 BRA `(.L_x_19) ;  /* 0x0000001c00b49947 */ /* 0x000fea0003800000 */
[----:B------:R-:W-:Y:S02]  /*1e00*/  UIADD3 UR4, UR39, 0x1, URZ ;  /* 0x0000000127047890 */ /* 0x000fe4000fffe03f */
[----:B------:R-:W-:Y:S02]  /*1e10*/  UMOV UR9, UR39 ;  /* 0x0000002700097c82 */ /* 0x000fe40008000000 */
[----:B------:R-:W-:-:S04]  /*1e20*/  UISETP.NE.AND UP0, UPT, UR4, 0xb, UPT ;  /* 0x0000000b0400788c */ /* 0x000fc8000bf05270 */
[----:B------:R-:W-:Y:S02]  /*1e30*/  USEL UR5, URZ, 0x1, UP0 ;  /* 0x000000013f057887 */ /* 0x000fe40008000000 */
[----:B------:R-:W-:Y:S02]  /*1e40*/  USEL UR8, UR4, URZ, UP0 ;  /* 0x0000003f04087287 */ /* 0x000fe40008000000 */
[----:B------:R-:W-:-:S06]  /*1e50*/  ULOP3.LUT UR5, UR38, UR5, URZ, 0x3c, !UPT ;  /* 0x0000000526057292 */ /* 0x000fcc000f8e3c3f */
[----:B01----:R-:W-:-:S07]  /*1e60*/  IMAD.U32 R0, RZ, RZ, UR5 ;  /* 0x00000005ff007e24 */ /* 0x003fce000f8e00ff */
.L_x_26:
[----:B-----5:R-:W-:Y:S05]  /*1e70*/  @!P0 BRA `(.L_x_20) ;  /* 0x0000000000048947 */ /* 0x020fea0003800000 */
[----:B------:R-:W-:Y:S01]  /*1e80*/  BPT.TRAP 0x1 ;  /* 0x000000040000795c */ /* 0x000fe20000300000 */
.L_x_20:
[----:B------:R-:W0:Y:S01]  /*1e90*/  S2UR UR5, SR_CgaCtaId ;  /* 0x00000000000579c3 */ /* 0x000e220000008800 */
[----:B------:R-:W-:Y:S01]  /*1ea0*/  UMOV UR4, 0x400 ;  /* 0x0000040000047882 */ /* 0x000fe20000000000 */
[----:B------:R-:W-:Y:S01]  /*1eb0*/  SHF.L.U32 R3, R0, 0x1f, RZ ;  /* 0x0000001f00037819 */ /* 0x000fe200000006ff */
[----:B0-----:R-:W-:-:S04]  /*1ec0*/  ULEA UR12, UR5, UR4, 0x18 ;  /* 0x00000004050c7291 */ /* 0x001fc8000f8ec03f */
[----:B------:R-:W-:-:S09]  /*1ed0*/  ULEA UR4, UR8, UR12, 0x3 ;  /* 0x0000000c08047291 */ /* 0x000fd2000f8e183f */
[----:B------:R0:W1:Y:S01]  /*1ee0*/  SYNCS.PHASECHK.TRANS64.TRYWAIT P1, [UR4], R3 ;  /* 0x00000003ff0075a7 */ /* 0x0000620008020144 */
[----:B------:R-:W-:Y:S05]  /*1ef0*/  @!P0 BRA `(.L_x_21) ;  /* 0x0000000000048947 */ /* 0x000fea0003800000 */
[----:B------:R-:W-:Y:S01]  /*1f00*/  BPT.TRAP 0x1 ;  /* 0x000000040000795c */ /* 0x000fe20000300000 */
.L_x_21:
[----:B-1----:R-:W-:Y:S05]  /*1f10*/  @P1 BRA `(.L_x_22) ;  /* 0x0000000000081947 */ /* 0x002fea0003800000 */
[----:B------:R-:W1:Y:S02]  /*1f20*/  SYNCS.PHASECHK.TRANS64.TRYWAIT P1, [UR4], R3 ;  /* 0x00000003ff0075a7 */ /* 0x000e640008020144 */
[----:B-1----:R-:W-:Y:S05]  /*1f30*/  @!P1 BRA `(.L_x_23) ;  /* 0x000001dc00049947 */ /* 0x002fea0003800000 */
.L_x_22:
[----:B------:R-:W-:Y:S04]  /*1f40*/  STL [R1+0x540], R158 ;  /* 0x0005409e01007387 */ /* 0x000fe80000100800 */
        /* <DEDUP_REMOVED lines=23> */
[----:B------:R2:W-:Y:S04]  /*20c0*/  STL.64 [R1+0x480], R108 ;  /* 0x0004806c01007387 */ /* 0x0005e80000100a00 */
[----:B--2---:R-:W2:Y:S04]  /*20d0*/  LDL.LU.64 R108, [R1] ;  /* 0x00000000016c7983 */ /* 0x004ea80000300a00 */
[----:B------:R-:W3:Y:S04]  /*20e0*/  LDL.LU.64 R110, [R1+0x8] ;  /* 0x00000800016e7983 */ /* 0x000ee80000300a00 */
[----:B------:R-:W4:Y:S04]  /*20f0*/  LDL.LU.64 R112, [R1+0x10] ;  /* 0x0000100001707983 */ /* 0x000f280000300a00 */
[----:B------:R-:W2:Y:S04]  /*2100*/  LDL.LU.64 R114, [R1+0x18] ;  /* 0x0000180001727983 */ /* 0x000ea80000300a00 */
        /* <DEDUP_REMOVED lines=18> */
[----:B--2---:R-:W-:Y:S04]  /*2230*/  STL.64 [R1+0x740], R150 ;  /* 0x0007409601007387 */ /* 0x004fe80000100a00 */
[----:B----4-:R-:W-:Y:S04]  /*2240*/  STL.64 [R1+0x738], R148 ;  /* 0x0007389401007387 */ /* 0x010fe80000100a00 */
[----:B---3--:R-:W-:Y:S04]  /*2250*/  STL.64 [R1+0x730], R146 ;  /* 0x0007309201007387 */ /* 0x008fe80000100a00 */
        /* <DEDUP_REMOVED lines=61> */
[----:B--2---:R-:W2:Y:S04]  /*2630*/  LDL.LU.64 R24, [R1+0x200] ;  /* 0x0002000001187983 */ /* 0x004ea80000300a00 */
[----:B------:R-:W2:Y:S04]  /*2640*/  LDL.LU.64 R26, [R1+0x208] ;  /* 0x00020800011a7983 */ /* 0x000ea80000300a00 */
        /* <DEDUP_REMOVED lines=61> */
[----:B------:R-:W2:Y:S01]  /*2a20*/  LDL.LU.64 R150, [R1+0x3f8] ;  /* 0x0003f80001967983 */ /* 0x000ea20000300a00 */
[----:B------:R-:W-:-:S02]  /*2a30*/  UIMAD UR10, UR8, 0x300, UR41 ;  /* 0x00000300080a78a4 */ /* 0x000fc4000f8e0229 */
[----:B------:R-:W-:Y:S01]  /*2a40*/  ULEA UR6, UR8, UR11, 0x9 ;  /* 0x0000000b08067291 */ /* 0x000fe2000f8e483f */
[----:B------:R-:W3:Y:S01]  /*2a50*/  LDL.LU.64 R152, [R1+0xb0] ;  /* 0x0000b00001987983 */ /* 0x000ee20000300a00 */
[----:B------:R-:W-:Y:S01]  /*2a60*/  UMOV UR5, 0xc0000010 ;  /* 0xc000001000057882 */ /* 0x000fe20000000000 */
[----:B------:R-:W-:Y:S02]  /*2a70*/  UMOV UR7, 0xc0000010 ;  /* 0xc000001000077882 */ /* 0x000fe40000000000 */
[----:B------:R-:W-:Y:S01]  /*2a80*/  UMOV UR4, UR10 ;  /* 0x0000000a00047c82 */ /* 0x000fe20008000000 */
[----:B------:R-:W3:Y:S04]  /*2a90*/  LDL.LU.64 R154, [R1+0xb8] ;  /* 0x0000b800019a7983 */ /* 0x000ee80000300a00 */
        /* <DEDUP_REMOVED lines=39> */
[----:B------:R-:W3:Y:S01]  /*2d10*/  LDL.LU.64 R234, [R1+0x1f8] ;  /* 0x0001f80001ea7983 */ /* 0x000ee20000300a00 */
[----:B--2---:R-:W-:-:S06]  /*2d20*/  WARPGROUP.ARRIVE ;  /* 0x00000000000079c5 */ /* 0x004fcc0000000000 */
[----:B------:R-:W-:Y:S03]  /*2d30*/  IGMMA.64x256x32.S8.S8 R24, gdesc[UR4], R24, gsb0 ;  /* 0x06600000041879f1 */ /* 0x000fe60008041018 */
        /* <DEDUP_REMOVED lines=65> */
[----:B--2---:R-:W3:Y:S04]  /*3150*/  LDL.LU.64 R150, [R1+0x740] ;  /* 0x0007400001967983 */ /* 0x004ee80000300a00 */
        /* <DEDUP_REMOVED lines=21> */
[----:B------:R-:W-:Y:S01]  /*32b0*/  UIADD3 UR4, UR10, 0x100, URZ ;  /* 0x000001000a047890 */ /* 0x000fe2000fffe03f */
[----:B------:R-:W-:-:S02]  /*32c0*/  UMOV UR5, 0xc0000010 ;  /* 0xc000001000057882 */ /* 0x000fc40000000000 */
        /* <DEDUP_REMOVED lines=42> */
[----:B---3--:R-:W-:-:S06]  /*3570*/  WARPGROUP.ARRIVE ;  /* 0x00000000000079c5 */ /* 0x008fcc0000000000 */
[----:B------:R-:W-:Y:S03]  /*3580*/  IGMMA.64x256x32.S8.S8 R108, gdesc[UR4], R108, gsb0 ;  /* 0x06600000046c79f1 */ /* 0x000fe6000804106c */
        /* <DEDUP_REMOVED lines=65> */
[----:B---3--:R4:W5:Y:S04]  /*39a0*/  LDL.LU R158, [R1+0x540] ;  /* 0x00054000019e7983 */ /* 0x0089680000300800 */
[----:B------:R4:W5:Y:S04]  /*39b0*/  LDL.LU.64 R154, [R1+0x538] ;  /* 0x00053800019a7983 */ /* 0x0009680000300a00 */
[----:B------:R4:W5:Y:S04]  /*39c0*/  LDL.LU.64 R152, [R1+0x530] ;  /* 0x0005300001987983 */ /* 0x0009680000300a00 */
        /* <DEDUP_REMOVED lines=22> */
[----:B------:R-:W-:Y:S01]  /*3b30*/  UIADD3 UR4, UR10, 0x200, URZ ;  /* 0x000002000a047890 */ /* 0x000fe2000fffe03f */
[----:B------:R-:W-:Y:S01]  /*3b40*/  UMOV UR5, 0xc0000010 ;  /* 0xc000001000057882 */ /* 0x000fe20000000000 */
[----:B--2---:R-:W-:-:S07]  /*3b50*/  WARPGROUP.ARRIVE ;  /* 0x00000000000079c5 */ /* 0x004fce0000000000 */
[----:B------:R-:W-:Y:S03]  /*3b60*/  IGMMA.64x256x32.S8.S8 R24, gdesc[UR4], R24, gsb0 ;  /* 0x06600000041879f1 */ /* 0x000fe60008041018 */
[----:B------:R-:W-:Y:S02]  /*3b70*/  WARPGROUP.DEPBAR.LE gsb0, 0x0 ;  /* 0x00008000000079c5 */ /* 0x000fe40000010000 */
[----:B----4-:R-:W-:Y:S05]  /*3b80*/  @!P0 BRA `(.L_x_24) ;  /* 0x0000000000048947 */ /* 0x010fea0003800000 */
[----:B------:R-:W-:Y:S01]  /*3b90*/  BPT.TRAP 0x1 ;  /* 0x000000040000795c */ /* 0x000fe20000300000 */
.L_x_24:
[----:B01----:R-:W2:Y:S01]  /*3ba0*/  LDL R3, [R1+0x400] ;  /* 0x0004000001037983 */ /* 0x003ea20000100800 */
[----:B------:R-:W-:-:S04]  /*3bb0*/  ULEA UR4, UR9, UR12, 0x3 ;  /* 0x0000000c09047291 */ /* 0x000fc8000f8e183f */
[----:B------:R-:W-:-:S04]  /*3bc0*/  UIADD3 UR4, UR4, 0x58, URZ ;  /* 0x0000005804047890 */ /* 0x000fc8000fffe03f */
[----:B------:R-:W-:-:S09]  /*3bd0*/  UPRMT UR4, URZ, 0x654, UR4 ;  /* 0x000006543f047896 */ /* 0x000fd20008000004 */
[----:B------:R-:W-:Y:S01]  /*3be0*/  SYNCS.ARRIVE.TRANS64.RED.A1T0 RZ, [UR4], RZ ;  /* 0x000000ffffff79a7 */ /* 0x000fe20008100404 */
[----:B--2---:R-:W-:-:S13]  /*3bf0*/  ISETP.GT.U32.AND P1, PT, R3, 0x1, PT ;  /* 0x000000010300780c */ /* 0x004fda0003f24070 */
[----:B------:R-:W-:Y:S05]  /*3c00*/  @P1 BRA `(.L_x_25) ;  /* 0x0000000000041947 */ /* 0x000fea0003800000 */
[----:B------:R-:W-:Y:S01]  /*3c10*/  BPT.TRAP 0x1 ;  /* 0x000000040000795c */ /* 0x000fe20000300000 */
.L_x_25:
[----:B------:R-:W-:Y:S01]  /*3c20*/  UIADD3 UR8, UR8, 0x1, URZ ;  /* 0x0000000108087890 */ /* 0x000fe2000fffe03f */
[C---:B------:R-:W-:Y:S01]  /*3c30*/  ISETP.GT.AND P1, PT, R2.reuse, 0x1, PT ;  /* 0x000000010200780c */ /* 0x040fe20003f24270 */
[----:B------:R-:W-:Y:S01]  /*3c40*/  UIADD3 UR9, UR9, 0x1, URZ ;  /* 0x0000000109097890 */ /* 0x000fe2000fffe03f */
[----:B------:R-:W-:Y:S01]  /*3c50*/  VIADD R2, R2, 0xffffffff ;  /* 0xffffffff02027836 */ /* 0x000fe20000000000 */
[----:B------:R-:W-:Y:S02]  /*3c60*/  UISETP.NE.AND UP0, UPT, UR8, 0xb, UPT ;  /* 0x0000000b0800788c */ /* 0x000fe4000bf05270 */
[----:B------:R-:W-:Y:S02]  /*3c70*/  UISETP.NE.AND UP1, UPT, UR9, 0xb, UPT ;  /* 0x0000000b0900788c */ /* 0x000fe4000bf25270 */
[----:B------:R-:W-:Y:S02]  /*3c80*/  USEL UR4, URZ, 0x1, UP0 ;  /* 0x000000013f047887 */ /* 0x000fe40008000000 */
[----:B------:R-:W-:-:S02]  /*3c90*/  USEL UR8, UR8, URZ, UP0 ;  /* 0x0000003f08087287 */ /* 0x000fc40008000000 */
[----:B------:R-:W-:Y:S02]  /*3ca0*/  USEL UR9, UR9, URZ, UP1 ;  /* 0x0000003f09097287 */ /* 0x000fe40008800000 */
[----:B------:R-:W-:Y:S01]  /*3cb0*/  LOP3.LUT R0, R0, UR4, RZ, 0x3c, !PT ;  /* 0x0000000400007c12 */ /* 0x000fe2000f8e3cff */
[----:B------:R-:W-:Y:S09]  /*3cc0*/  @P1 BRA `(.L_x_26) ;  /* 0xffffffe000681947 */ /* 0x000ff2000383ffff */
.L_x_19:
[----:B01----:R-:W0:Y:S02]  /*3cd0*/  LDC R0, c[0x0][0x28c] ;  /* 0x0000a300ff007b82 */ /* 0x003e240000000800 */
[----:B0-----:R-:W-:-:S13]  /*3ce0*/  ISETP.GE.AND P1, PT, R0, 0x1, PT ;  /* 0x000000010000780c */ /* 0x001fda0003f26270 */
[----:B------:R-:W-:Y:S05]  /*3cf0*/  @!P1 BRA `(.L_x_27) ;  /* 0x00000000004c9947 */ /* 0x000fea0003800000 */
[----:B------:R-:W-:Y:S05]  /*3d00*/  @!P0 BRA `(.L_x_28) ;  /* 0x0000000000048947 */ /* 0x000fea0003800000 */
[----:B------:R-:W-:Y:S01]  /*3d10*/  BPT.TRAP 0x1 ;  /* 0x000000040000795c */ /* 0x000fe20000300000 */
.L_x_28:
[----:B------:R-:W2:Y:S01]  /*3d20*/  LDL R0, [R1+0x400] ;  /* 0x0004000001007983 */ /* 0x000ea20000100800 */
[----:B------:R-:W0:Y:S01]  /*3d30*/  S2UR UR7, SR_CgaCtaId ;  /* 0x00000000000779c3 */ /* 0x000e220000008800 */
[----:B------:R-:W-:-:S04]  /*3d40*/  UISETP.LT.AND UP0, UPT, UR40, 0x1, UPT ;  /* 0x000000012800788c */ /* 0x000fc8000bf01270 */
[----:B------:R-:W-:-:S04]  /*3d50*/  USEL UR6, UR40, 0x1, UP0 ;  /* 0x0000000128067887 */ /* 0x000fc80008000000 */
[----:B------:R-:W-:-:S04]  /*3d60*/  UIADD3 UR6, UR39, UR40, -UR6 ;  /* 0x0000002827067290 */ /* 0x000fc8000fffe806 */
[----:B------:R-:W-:-:S04]  /*3d70*/  UIMAD.WIDE.U32 UR4, UR6, -0x45d1745d, URZ ;  /* 0xba2e8ba3060478a5 */ /* 0x000fc8000f8e003f */
[----:B------:R-:W-:-:S03]  /*3d80*/  USHF.R.U32.HI UR4, URZ, 0x3, UR5 ;  /* 0x000000033f047899 */ /* 0x000fc60008011605 */
[----:B------:R-:W-:Y:S01]  /*3d90*/  UMOV UR5, 0x400 ;  /* 0x0000040000057882 */ /* 0x000fe20000000000 */
[----:B------:R-:W-:Y:S02]  /*3da0*/  UIMAD UR6, UR4, -0xb, UR6 ;  /* 0xfffffff5040678a4 */ /* 0x000fe4000f8e0206 */
[----:B0-----:R-:W-:-:S04]  /*3db0*/  ULEA UR5, UR7, UR5, 0x18 ;  /* 0x0000000507057291 */ /* 0x001fc8000f8ec03f */
[----:B------:R-:W-:-:S04]  /*3dc0*/  ULEA UR6, UR6, UR5, 0x3 ;  /* 0x0000000506067291 */ /* 0x000fc8000f8e183f */
[----:B------:R-:W-:-:S04]  /*3dd0*/  UIADD3 UR6, UR6, 0x58, URZ ;  /* 0x0000005806067890 */ /* 0x000fc8000fffe03f */
[----:B------:R-:W-:-:S09]  /*3de0*/  UPRMT UR6, URZ, 0x654, UR6 ;  /* 0x000006543f067896 */ /* 0x000fd20008000006 */
[----:B------:R-:W-:Y:S01]  /*3df0*/  SYNCS.ARRIVE.TRANS64.RED.A1T0 RZ, [UR6], RZ ;  /* 0x000000ffffff79a7 */ /* 0x000fe20008100406 */
[----:B--2---:R-:W-:-:S13]  /*3e00*/  ISETP.GT.U32.AND P0, PT, R0, 0x1, PT ;  /* 0x000000010000780c */ /* 0x004fda0003f04070 */
[----:B------:R-:W-:Y:S05]  /*3e10*/  @P0 BRA `(.L_x_27) ;  /* 0x0000000000040947 */ /* 0x000fea0003800000 */
[----:B------:R-:W-:Y:S01]  /*3e20*/  BPT.TRAP 0x1 ;  /* 0x000000040000795c */ /* 0x000fe20000300000 */
.L_x_27:
[----:B------:R-:W0:Y:S01]  /*3e30*/  S2R R2, SR_TID.X ;  /* 0x0000000000027919 */ /* 0x000e220000002100 */
[----:B------:R-:W1:Y:S01]  /*3e40*/  LDC R8, c[0x0][0x288] ;  /* 0x0000a200ff087b82 */ /* 0x000e620000000800 */
[----:B-----5:R-:W-:Y:S01]  /*3e50*/  IMAD.SHL.U32 R0, R154, 0x100, RZ ;  /* 0x000001009a007824 */ /* 0x020fe200078e00ff */
[----:B------:R-:W-:Y:S01]  /*3e60*/  UIADD3 UR39, UR40, UR39, URZ ;  /* 0x0000002728277290 */ /* 0x000fe2000fffe03f */
[----:B------:R-:W-:Y:S01]  /*3e70*/  ULDC UR4, c[0x0][0x284] ;  /* 0x0000a10000047ab9 */ /* 0x000fe20000000800 */
[----:B------:R-:W-:Y:S02]  /*3e80*/  UISETP.GE.U32.AND UP1, UPT, UR40, 0xb, UPT ;  /* 0x0000000b2800788c */ /* 0x000fe4000bf26070 */
[----:B------:R-:W-:-:S04]  /*3e90*/  UISETP.GT.U32.AND UP0, UPT, UR39, 0xa, UPT ;  /* 0x0000000a2700788c */ /* 0x000fc8000bf04070 */
[----:B------:R-:W-:-:S04]  /*3ea0*/  UISETP.LT.U32.AND UP0, UPT, UR40, 0xb, UP0 ;  /* 0x0000000b2800788c */ /* 0x000fc80008701070 */
[----:B------:R-:W-:-:S04]  /*3eb0*/  USEL UR6, URZ, 0x1, !UP0 ;  /* 0x000000013f067887 */ /* 0x000fc8000c000000 */
[----:B------:R-:W-:-:S03]  /*3ec0*/  ULOP3.LUT UR38, UR38, UR6, URZ, 0x3c, !UPT ;  /* 0x0000000626267292 */ /* 0x000fc6000f8e3c3f */
[----:B------:R-:W-:Y:S01]  /*3ed0*/  ULDC.64 UR6, c[0x0][0x5c8] ;  /* 0x0001720000067ab9 */ /* 0x000fe20000000a00 */
[----:B-1----:R-:W-:Y:S02]  /*3ee0*/  ISETP.GE.AND P0, PT, R0, R8, PT ;  /* 0x000000080000720c */ /* 0x002fe40003f06270 */
[--C-:B0-----:R-:W-:Y:S01]  /*3ef0*/  SHF.R.U32.HI R4, RZ, 0x7, R2.reuse ;  /* 0x00000007ff047819 */ /* 0x101fe20000011602 */
[C---:B------:R-:W-:Y:S01]  /*3f00*/  IMAD.SHL.U32 R160, R2.reuse, 0x2, RZ ;  /* 0x0000000202a07824 */ /* 0x040fe200078e00ff */
[----:B------:R-:W-:Y:S02]  /*3f10*/  SHF.R.U32.HI R6, RZ, 0x2, R2 ;  /* 0x00000002ff067819 */ /* 0x000fe40000011602 */
[C---:B------:R-:W-:Y:S02]  /*3f20*/  LOP3.LUT R7, R2.reuse, 0x60, RZ, 0xc0, !PT ;  /* 0x0000006002077812 */ /* 0x040fe400078ec0ff */
[----:B------:R-:W-:Y:S02]  /*3f30*/  LOP3.LUT R2, R2, 0x3, RZ, 0xc0, !PT ;  /* 0x0000000302027812 */ /* 0x000fe400078ec0ff */
[----:B------:R-:W-:-:S02]  /*3f40*/  LOP3.LUT R4, R4, 0x1, RZ, 0xc0, !PT ;  /* 0x0000000104047812 */ /* 0x000fc400078ec0ff */
[----:B------:R-:W-:Y:S01]  /*3f50*/  LOP3.LUT R6, R6, 0x7, RZ, 0xc0, !PT ;  /* 0x0000000706067812 */ /* 0x000fe200078ec0ff */
[----:B------:R-:W-:Y:S01]  /*3f60*/  IMAD R2, R2, -0x2, R8 ;  /* 0xfffffffe02027824 */ /* 0x000fe200078e0208 */
[----:B------:R-:W-:Y:S01]  /*3f70*/  SHF.R.U32.HI R7, RZ, 0x1, R7 ;  /* 0x00000001ff077819 */ /* 0x000fe20000011607 */
[----:B------:R-:W-:Y:S01]  /*3f80*/  IMAD.SHL.U32 R5, R4, 0x40, RZ ;  /* 0x0000004004057824 */ /* 0x000fe200078e00ff */
[----:B------:R-:W-:Y:S01]  /*3f90*/  LOP3.LUT R160, R160, 0x6, RZ, 0xc0, !PT ;  /* 0x00000006a0a07812 */ /* 0x000fe200078ec0ff */
[----:B------:R-:W-:Y:S01]  /*3fa0*/  IMAD.IADD R0, R2, 0x1, -R0 ;  /* 0x0000000102007824 */ /* 0x000fe200078e0a00 */
[--C-:B------:R-:W-:Y:S01]  /*3fb0*/  IADD3 R3, RZ, -R7, -R6.reuse ;  /* 0x80000007ff037210 */ /* 0x100fe20007ffe806 */
[C---:B------:R-:W-:Y:S01]  /*3fc0*/  IMAD R2, R158.reuse, 0x180, RZ ;  /* 0x000001809e027824 */ /* 0x040fe200078e02ff */
[----:B------:R-:W-:Y:S01]  /*3fd0*/  LOP3.LUT R5, R5, 0x40, R6, 0xe2, !PT ;  /* 0x0000004005057812 */ /* 0x000fe200078ee206 */
[----:B------:R-:W-:Y:S01]  /*3fe0*/  IMAD.WIDE R158, R158, 0x180, RZ ;  /* 0x000001809e9e7825 */ /* 0x000fe200078e02ff */
[----:B------:R-:W-:-:S02]  /*3ff0*/  PRMT R160, R160, 0x6540, R154 ;  /* 0x00006540a0a07816 */ /* 0x000fc4000000009a */
[----:B------:R-:W-:Y:S01]  /*4000*/  ISETP.GE.OR P0, PT, R2, UR4, P0 ;  /* 0x0000000402007c0c */ /* 0x000fe20008706670 */
[----:B------:R-:W-:Y:S01]  /*4010*/  IMAD R3, R4, -0x40, R3 ;  /* 0xffffffc004037824 */ /* 0x000fe200078e0203 */
[----:B------:R-:W-:Y:S01]  /*4020*/  LOP3.LUT R5, R158, R5, R7, 0xfe, !PT ;  /* 0x000000059e057212 */ /* 0x000fe200078efe07 */
[----:B------:R-:W-:Y:S01]  /*4030*/  IMAD.MOV.U32 R7, RZ, RZ, -0x1 ;  /* 0xffffffffff077424 */ /* 0x000fe200078e00ff */
[----:B------:R-:W-:Y:S02]  /*4040*/  SHF.R.S32.HI R4, RZ, 0x1f, R152 ;  /* 0x0000001fff047819 */ /* 0x000fe40000011498 */
[----:B------:R-:W-:Y:S01]  /*4050*/  IADD3 R14, -R2, UR4, R3 ;  /* 0x00000004020e7c10 */ /* 0x000fe2000fffe103 */
[----:B------:R-:W-:Y:S01]  /*4060*/  ULDC.64 UR4, c[0x0][0x5d0] ;  /* 0x0001740000047ab9 */ /* 0x000fe20000000a00 */
[----:B------:R0:W-:Y:S01]  /*4070*/  STL [R1+0x478], R7 ;  /* 0x0004780701007387 */ /* 0x0001e20000100800 */
[----:B------:R-:W-:Y:S01]  /*4080*/  IMAD R2, R4, UR4, RZ ;  /* 0x0000000404027c24 */ /* 0x000fe2000f8e02ff */
[----:B------:R-:W-:-:S03]  /*4090*/  SHF.R.S32.HI R161, RZ, 0x1f, R160 ;  /* 0x0000001fffa17819 */ /* 0x000fc600000114a0 */
[C---:B------:R-:W-:Y:S02]  /*40a0*/  IMAD R6, R152.reuse, UR5, R2 ;  /* 0x0000000598067c24 */ /* 0x040fe4000f8e0202 */
[----:B------:R-:W-:Y:S01]  /*40b0*/  IMAD.WIDE.U32 R2, R152, UR4, R160 ;  /* 0x0000000498027c25 */ /* 0x000fe2000f8e00a0 */
[----:B------:R-:W-:-:S03]  /*40c0*/  UIMAD.WIDE.U32 UR4, UR39, -0x45d1745d, URZ ;  /* 0xba2e8ba3270478a5 */ /* 0x000fc6000f8e003f */
[----:B------:R-:W-:Y:S01]  /*40d0*/  IMAD.IADD R3, R3, 0x1, R6 ;  /* 0x0000000103037824 */ /* 0x000fe200078e0206 */
[----:B------:R-:W-:Y:S01]  /*40e0*/  USHF.R.U32.HI UR4, URZ, 0x3, UR5 ;  /* 0x000000033f047899 */ /* 0x000fe20008011605 */
[----:B------:R-:W-:Y:S02]  /*40f0*/  IMAD R6, R159, UR6, RZ ;  /* 0x000000069f067c24 */ /* 0x000fe4000f8e02ff */
[C---:B------:R-:W-:Y:S01]  /*4100*/  IMAD.WIDE.U32 R2, R5.reuse, UR6, R2 ;  /* 0x0000000605027c25 */ /* 0x040fe2000f8e0002 */
[----:B------:R-:W-:Y:S02]  /*4110*/  UIMAD UR39, UR4, -0xb, UR39 ;  /* 0xfffffff5042778a4 */ /* 0x000fe4000f8e0227 */
[----:B------:R-:W-:Y:S01]  /*4120*/  @UP1 ULOP3.LUT UR38, UR38, 0x1, UR4, 0x78, !UPT ;  /* 0x0000000126261892 */ /* 0x000fe2000f8e7804 */
[----:B------:R-:W-:Y:S01]  /*4130*/  IMAD R6, R5, UR7, R6 ;  /* 0x0000000705067c24 */ /* 0x000fe2000f8e0206 */
[----:B0-----:R-:W-:Y:S10]  /*4140*/  @P0 BRA `(.L_x_29) ;  /* 0x0000019400d40947 */ /* 0x001ff40003800000 */
[----:B------:R-:W-:Y:S01]  /*4150*/  ISETP.NE.AND P0, PT, R18, RZ, PT ;  /* 0x000000ff1200720c */ /* 0x000fe20003f05270 */
[----:B------:R-:W-:Y:S01]  /*4160*/  BSSY B0, `(.L_x_29) ;  /* 0x0001973000007945 */ /* 0x000fe20003800000 */
[----:B------:R-:W-:-:S11]  /*4170*/  IMAD.IADD R8, R3, 0x1, R6 ;  /* 0x0000000103087824 */ /* 0x000fd600078e0206 */
[----:B------:R-:W-:Y:S05]  /*4180*/  @!P0 BRA `(.L_x_30) ;  /* 0x000000ec00e08947 */ /* 0x000fea0003800000 */
[----:B------:R-:W0:Y:S01]  /*4190*/  LDC.64 R12, c[0x0][0x5b0] ;  /* 0x00016c00ff0c7b82 */ /* 0x000e220000000a00 */
[----:B------:R-:W-:Y:S01]  /*41a0*/  ULDC.64 UR4, c[0x0][0x5b8] ;  /* 0x00016e0000047ab9 */ /* 0x000fe20000000a00 */
[----:B------:R-:W-:Y:S01]  /*41b0*/  ISETP.GE.AND P1, PT, R14, 0x1, PT ;  /* 0x000000010e00780c */ /* 0x000fe20003f26270 */
[----:B------:R-:W-:Y:S01]  /*41c0*/  IMAD R4, R4, UR4, RZ ;  /* 0x0000000404047c24 */ /* 0x000fe2000f8e02ff */
[----:B------:R-:W-:Y:S01]  /*41d0*/  BSSY B1, `(.L_x_31) ;  /* 0x000000e000017945 */ /* 0x000fe20003800000 */
[----:B------:R-:W-:Y:S01]  /*41e0*/  IMAD.WIDE.U32 R160, R152, UR4, R160 ;  /* 0x0000000498a07c25 */ /* 0x000fe2000f8e00a0 */
[----:B------:R-:W-:Y:S02]  /*41f0*/  ISETP.LT.OR P2, PT, R0, 0x1, !P1 ;  /* 0x000000010000780c */ /* 0x000fe40004f41670 */
[----:B------:R-:W1:Y:S01]  /*4200*/  LDC.64 R20, c[0x0][0x5a8] ;  /* 0x00016a00ff147b82 */ /* 0x000e620000000a00 */
[----:B------:R-:W-:Y:S02]  /*4210*/  IMAD R152, R152, UR5, R4 ;  /* 0x0000000598987c24 */ /* 0x000fe4000f8e0204 */
[----:B------:R-:W-:-:S02]  /*4220*/  IMAD.MOV.U32 R156, RZ, RZ, R160 ;  /* 0x000000ffff9c7224 */ /* 0x000fc400078e00a0 */
[----:B------:R-:W-:Y:S02]  /*4230*/  IMAD.IADD R157, R161, 0x1, R152 ;  /* 0x00000001a19d7824 */ /* 0x000fe400078e0298 */
[-C--:B0-----:R-:W-:Y:S02]  /*4240*/  IMAD R15, R159, R12.reuse, RZ ;  /* 0x0000000c9f0f7224 */ /* 0x081fe400078e02ff */
[----:B------:R-:W-:-:S04]  /*4250*/  IMAD.WIDE.U32 R6, R5, R12, R156 ;  /* 0x0000000c05067225 */ /* 0x000fc800078e009c */
[----:B------:R-:W-:Y:S01]  /*4260*/  IMAD R15, R5, R13, R15 ;  /* 0x0000000d050f7224 */ /* 0x000fe200078e020f */
[----:B-1----:R-:W-:-:S04]  /*4270*/  IADD3 R10, P0, R6, R20, RZ ;  /* 0x00000014060a7210 */ /* 0x002fc80007f1e0ff */
[----:B------:R-:W-:Y:S01]  /*4280*/  IADD3.X R11, R21, R7, R15, P0, !PT ;  /* 0x00000007150b7210 */ /* 0x000fe200007fe40f */
[----:B------:R-:W-:Y:S08]  /*4290*/  @P2 BRA `(.L_x_32) ;  /* 0x0000000000042947 */ /* 0x000ff00003800000 */
[----:B------:R0:W5:Y:S02]  /*42a0*/  LDG.E.U8 R16, desc[UR36][R10.64] ;  /* 0x000000240a107981 */ /* 0x000164000c1e1100 */
.L_x_32:
[----:B------:R-:W-:Y:S05]  /*42b0*/  BSYNC B1 ;  /* 0x0000000000017941 */ /* 0x000fea0003800000 */
.L_x_31:
[----:B------:R-:W2:Y:S01]  /*42c0*/  LDL.LU R6, [R1+0x200] ;  /* 0x0002000001067983 */ /* 0x000ea20000300800 */
[----:B-----5:R-:W-:Y:S01]  /*42d0*/  LOP3.LUT R3, R16, 0xffff, RZ, 0xc0, !PT ;  /* 0x0000ffff10037812 */ /* 0x020fe200078ec0ff */
[----:B------:R-:W-:Y:S01]  /*42e0*/  ULDC.64 UR4, c[0x0][0x5c0] ;  /* 0x0001700000047ab9 */ /* 0x000fe20000000a00 */
[----:B------:R-:W-:Y:S01]  /*42f0*/  ISETP.LT.OR P3, PT, R0, 0x2, !P1 ;  /* 0x000000020000780c */ /* 0x000fe20004f61670 */
[----:B------:R-:W-:Y:S01]  /*4300*/  BSSY B1, `(.L_x_33) ;  /* 0x000000b000017945 */ /* 0x000fe20003800000 */
[----:B------:R-:W-:Y:S02]  /*4310*/  PRMT R3, R3, 0x8880, RZ ;  /* 0x0000888003037816 */ /* 0x000fe400000000ff */
[----:B------:R-:W-:-:S03]  /*4320*/  IADD3 R2, P0, R2, UR4, RZ ;  /* 0x0000000402027c10 */ /* 0x000fc6000ff1e0ff */
[----:B------:R-:W-:Y:S01]  /*4330*/  IMAD R4, R3, R18, RZ ;  /* 0x0000001203047224 */ /* 0x000fe200078e02ff */
[----:B------:R-:W-:-:S03]  /*4340*/  IADD3.X R3, R8, UR5, RZ, P0, !PT ;  /* 0x0000000508037c10 */ /* 0x000fc600087fe4ff */
[----:B--2---:R-:W-:-:S05]  /*4350*/  @!P2 IMAD R6, R6, R17, R4 ;  /* 0x000000110606a224 */ /* 0x004fca00078e0204 */
[----:B------:R1:W-:Y:S01]  /*4360*/  @!P2 STG.E.U8 desc[UR36][R2.64], R6 ;  /* 0x000000060200a986 */ /* 0x0003e2000c101124 */
[----:B------:R-:W-:Y:S05]  /*4370*/  @P3 BRA `(.L_x_34) ;  /* 0x00000000000c3947 */ /* 0x000fea0003800000 */
[----:B------:R-:W2:Y:S02]  /*4380*/  LDG.E.U8 R16, desc[UR36][R10.64+0x1] ;  /* 0x000001240a107981 */ /* 0x000ea4000c1e1100 */
[----:B--2---:R-:W-:-:S05]  /*4390*/  PRMT R4, R16, 0x8880, RZ ;  /* 0x0000888010047816 */ /* 0x004fca00000000ff */
[----:B------:R-:W-:-:S07]  /*43a0*/  IMAD R4, R4, R18, RZ ;  /* 0x0000001204047224 */ /* 0x000fce00078e02ff */
.L_x_34:
[----:B------:R-:W-:Y:S05]  /*43b0*/  BSYNC B1 ;  /* 0x0000000000017941 */ /* 0x000fea0003800000 */
.L_x_33:
[----:B-1----:R-:W2:Y:S01]  /*43c0*/  LDL.LU R6, [R1+0x204] ;  /* 0x0002040001067983 */ /* 0x002ea20000300800 */
[----:B------:R-:W-:Y:S01]  /*43d0*/  ISETP.GE.AND P2, PT, R14, 0x9, PT ;  /* 0x000000090e00780c */ /* 0x000fe20003f46270 */
[C---:B------:R-:W-:Y:S01]  /*43e0*/  IMAD.SHL.U32 R164, R12.reuse, 0x8, RZ ;  /* 0x000000080ca47824 */ /* 0x040fe200078e00ff */
[----:B------:R-:W-:Y:S01]  /*43f0*/  SHF.L.U64.HI R165, R12, 0x3, R13 ;  /* 0x000000030ca57819 */ /* 0x000fe2000001020d */
[----:B------:R-:W-:Y:S01]  /*4400*/  BSSY B1, `(.L_x_35) ;  /* 0x000000e000017945 */ /* 0x000fe20003800000 */
[----:B------:R-:W-:Y:S01]  /*4410*/  ISETP.LT.OR P0, PT, R0, 0x2, !P2 ;  /* 0x000000020000780c */ /* 0x000fe20005701670 */
[----:B------:R-:W-:-:S04]  /*4420*/  IMAD.WIDE.U32 R8, R5, R12, R164 ;  /* 0x0000000c05087225 */ /* 0x000fc800078e00a4 */
[----:B------:R-:W-:Y:S01]  /*4430*/  IMAD.IADD R15, R15, 0x1, R9 ;  /* 0x000000010f0f7824 */ /* 0x000fe200078e0209 */
[----:B------:R-:W-:-:S04]  /*4440*/  IADD3 R8, P4, P5, R160, R20, R8 ;  /* 0x00000014a0087210 */ /* 0x000fc80007d9e008 */
[----:B------:R-:W-:Y:S01]  /*4450*/  IADD3.X R9, R157, R21, R15, P4, P5 ;  /* 0x000000159d097210 */ /* 0x000fe200027ea40f */
[----:B--2---:R-:W-:-:S05]  /*4460*/  @!P3 IMAD R6, R6, R17, R4 ;  /* 0x000000110606b224 */ /* 0x004fca00078e0204 */
[----:B------:R1:W-:Y:S01]  /*4470*/  @!P3 STG.E.U8 desc[UR36][R2.64+0x1], R6 ;  /* 0x000001060200b986 */ /* 0x0003e2000c101124 */
[----:B------:R-:W-:-:S13]  /*4480*/  ISETP.LT.OR P3, PT, R0, 0x1, !P2 ;  /* 0x000000010000780c */ /* 0x000fda0005761670 */
[----:B-1----:R-:W-:Y:S01]  /*4490*/  @!P3 IADD3 R6, P4, R2, R23, RZ ;  /* 0x000000170206b210 */ /* 0x002fe20007f9e0ff */
[----:B------:R-:W-:-:S12]  /*44a0*/  @P3 BRA `(.L_x_36) ;  /* 0x00000000000c3947 */ /* 0x000fd80003800000 */
[----:B------:R-:W2:Y:S02]  /*44b0*/  LDG.E.U8 R16, desc[UR36][R8.64] ;  /* 0x0000002408107981 */ /* 0x000ea4000c1e1100 */
[----:B--2---:R-:W-:-:S05]  /*44c0*/  PRMT R4, R16, 0x8880, RZ ;  /* 0x0000888010047816 */ /* 0x004fca00000000ff */
[----:B------:R-:W-:-:S07]  /*44d0*/  IMAD R4, R4, R18, RZ ;  /* 0x0000001204047224 */ /* 0x000fce00078e02ff */
.L_x_36:
[----:B------:R-:W-:Y:S05]  /*44e0*/  BSYNC B1 ;  /* 0x0000000000017941 */ /* 0x000fea0003800000 */
.L_x_35:
[----:B------:R-:W2:Y:S01]  /*44f0*/  LDL.LU R15, [R1+0x208] ;  /* 0x00020800010f7983 */ /* 0x000ea20000300800 */
[----:B------:R-:W-:Y:S01]  /*4500*/  @!P3 IMAD.X R7, R3, 0x1, R19, P4 ;  /* 0x000000010307b824 */ /* 0x000fe200020e0613 */
[----:B------:R-:W-:Y:S01]  /*4510*/  BSSY B1, `(.L_x_37) ;  /* 0x000000a000017945 */ /* 0x000fe20003800000 */
[----:B------:R-:W-:Y:S01]  /*4520*/  ISETP.LT.OR P4, PT, R0, 0xa, !P1 ;  /* 0x0000000a0000780c */ /* 0x000fe20004f81670 */
[----:B--2---:R-:W-:-:S05]  /*4530*/  @!P3 IMAD R15, R15, R17, R4 ;  /* 0x000000110f0fb224 */ /* 0x004fca00078e0204 */
[----:B------:R1:W-:Y:S01]  /*4540*/  @!P3 STG.E.U8 desc[UR36][R6.64], R15 ;  /* 0x0000000f0600b986 */ /* 0x0003e2000c101124 */
[----:B------:R-:W-:Y:S02]  /*4550*/  ISETP.LT.OR P3, PT, R0, 0x9, !P1 ;  /* 0x000000090000780c */ /* 0x000fe40004f61670 */
[----:B-1----:R-:W-:Y:S01]  /*4560*/  @!P0 IADD3 R6, P5, R2, R23, RZ ;  /* 0x0000001702068210 */ /* 0x002fe20007fbe0ff */
[----:B------:R-:W-:-:S12]  /*4570*/  @P0 BRA `(.L_x_38) ;  /* 0x00000000000c0947 */ /* 0x000fd80003800000 */
[----:B------:R-:W2:Y:S02]  /*4580*/  LDG.E.U8 R16, desc[UR36][R8.64+0x1] ;  /* 0x0000012408107981 */ /* 0x000ea4000c1e1100 */
[----:B--2---:R-:W-:-:S05]  /*4590*/  PRMT R4, R16, 0x8880, RZ ;  /* 0x0000888010047816 */ /* 0x004fca00000000ff */
[----:B------:R-:W-:-:S07]  /*45a0*/  IMAD R4, R4, R18, RZ ;  /* 0x0000001204047224 */ /* 0x000fce00078e02ff */
.L_x_38:
[----:B------:R-:W-:Y:S05]  /*45b0*/  BSYNC B1 ;  /* 0x0000000000017941 */ /* 0x000fea0003800000 */
.L_x_37:
[----:B------:R-:W2:Y:S01]  /*45c0*/  LDL.LU R15, [R1+0x20c] ;  /* 0x00020c00010f7983 */ /* 0x000ea20000300800 */
[----:B------:R-:W-:Y:S01]  /*45d0*/  @!P0 IMAD.X R7, R3, 0x1, R19, P5 ;  /* 0x0000000103078824 */ /* 0x000fe200028e0613 */
[----:B------:R-:W-:Y:S01]  /*45e0*/  BSSY B1, `(.L_x_39) ;  /* 0x0000007000017945 */ /* 0x000fe20003800000 */
[----:B--2---:R-:W-:-:S05]  /*45f0*/  @!P0 IMAD R15, R15, R17, R4 ;  /* 0x000000110f0f8224 */ /* 0x004fca00078e0204 */
[----:B------:R1:W-:Y:S01]  /*4600*/  @!P0 STG.E.U8 desc[UR36][R6.64+0x1], R15 ;  /* 0x0000010f06008986 */ /* 0x0003e2000c101124 */
[----:B------:R-:W-:Y:S05]  /*4610*/  @P3 BRA `(.L_x_40) ;  /* 0x00000000000c3947 */ /* 0x000fea0003800000 */
[----:B------:R-:W2:Y:S02]  /*4620*/  LDG.E.U8 R16, desc[UR36][R10.64+0x8] ;  /* 0x000008240a107981 */ /* 0x000ea4000c1e1100 */
[----:B--2---:R-:W-:-:S05]  /*4630*/  PRMT R4, R16, 0x8880, RZ ;  /* 0x0000888010047816 */ /* 0x004fca00000000ff */
[----:B------:R-:W-:-:S07]  /*4640*/  IMAD R4, R4, R18, RZ ;  /* 0x0000001204047224 */ /* 0x000fce00078e02ff */
.L_x_40:
[----:B------:R-:W-:Y:S05]  /*4650*/  BSYNC B1 ;  /* 0x0000000000017941 */ /* 0x000fea0003800000 */
.L_x_39:
[----:B-1----:R-:W2:Y:S01]  /*4660*/  LDL.LU R6, [R1+0x210] ;  /* 0x0002100001067983 */ /* 0x002ea20000300800 */
[----:B------:R-:W-:Y:S01]  /*4670*/  BSSY B1, `(.L_x_41) ;  /* 0x0000007000017945 */ /* 0x000fe20003800000 */
[----:B--2---:R-:W-:-:S05]  /*4680*/  @!P3 IMAD R6, R6, R17, R4 ;  /* 0x000000110606b224 */ /* 0x004fca00078e0204 */
[----:B------:R1:W-:Y:S01]  /*4690*/  @!P3 STG.E.U8 desc[UR36][R2.64+0x8], R6 ;  /* 0x000008060200b986 */ /* 0x0003e2000c101124 */
[----:B------:R-:W-:Y:S05]  /*46a0*/  @P4 BRA `(.L_x_42) ;  /* 0x00000000000c4947 */ /* 0x000fea0003800000 */
[----:B------:R-:W2:Y:S02]  /*46b0*/  LDG.E.U8 R16, desc[UR36][R10.64+0x9] ;  /* 0x000009240a107981 */ /* 0x000ea4000c1e1100 */
[----:B--2---:R-:W-:-:S05]  /*46c0*/  PRMT R4, R16, 0x8880, RZ ;  /* 0x0000888010047816 */ /* 0x004fca00000000ff */
[----:B------:R-:W-:-:S07]  /*46d0*/  IMAD R4, R4, R18, RZ ;  /* 0x0000001204047224 */ /* 0x000fce00078e02ff */
.L_x_42:
[----:B------:R-:W-:Y:S05]  /*46e0*/  BSYNC B1 ;  /* 0x0000000000017941 */ /* 0x000fea0003800000 */
.L_x_41:
[----:B-1----:R-:W2:Y:S01]  /*46f0*/  LDL.LU R6, [R1+0x214] ;  /* 0x0002140001067983 */ /* 0x002ea20000300800 */
[C---:B------:R-:W-:Y:S01]  /*4700*/  ISETP.LT.OR P0, PT, R0.reuse, 0x9, !P2 ;  /* 0x000000090000780c */ /* 0x040fe20005701670 */
[----:B------:R-:W-:Y:S01]  /*4710*/  BSSY B1, `(.L_x_43) ;  /* 0x000000a000017945 */ /* 0x000fe20003800000 */
[----:B------:R-:W-:Y:S01]  /*4720*/  ISETP.LT.OR P3, PT, R0, 0xa, !P2 ;  /* 0x0000000a0000780c */ /* 0x000fe20005761670 */
[----:B--2---:R-:W-:-:S05]  /*4730*/  @!P4 IMAD R6, R6, R17, R4 ;  /* 0x000000110606c224 */ /* 0x004fca00078e0204 */
[----:B------:R1:W-:Y:S01]  /*4740*/  @!P4 STG.E.U8 desc[UR36][R2.64+0x9], R6 ;  /* 0x000009060200c986 */ /* 0x0003e2000c101124 */
[----:B------:R-:W-:Y:S02]  /*4750*/  ISETP.LT.OR P4, PT, R0, 0x11, !P1 ;  /* 0x000000110000780c */ /* 0x000fe40004f81670 */
[----:B-1----:R-:W-:Y:S02]  /*4760*/  IADD3 R6, P5, R2, R23, RZ ;  /* 0x0000001702067210 */ /* 0x002fe40007fbe0ff */
[----:B------:R-:W-:Y:S11]  /*4770*/  @P0 BRA `(.L_x_44) ;  /* 0x00000000000c0947 */ /* 0x000ff60003800000 */
[----:B------:R-:W2:Y:S02]  /*4780*/  LDG.E.U8 R16, desc[UR36][R8.64+0x8] ;  /* 0x0000082408107981 */ /* 0x000ea4000c1e1100 */
[----:B--2---:R-:W-:-:S05]  /*4790*/  PRMT R4, R16, 0x8880, RZ ;  /* 0x0000888010047816 */ /* 0x004fca00000000ff */
[----:B------:R-:W-:-:S07]  /*47a0*/  IMAD R4, R4, R18, RZ ;  /* 0x0000001204047224 */ /* 0x000fce00078e02ff */
.L_x_44:
[----:B------:R-:W-:Y:S05]  /*47b0*/  BSYNC B1 ;  /* 0x0000000000017941 */ /* 0x000fea0003800000 */
.L_x_43:
[----:B------:R-:W2:Y:S01]  /*47c0*/  LDL.LU R15, [R1+0x218] ;  /* 0x00021800010f7983 */ /* 0x000ea20000300800 */
[----:B------:R-:W-:Y:S01]  /*47d0*/  IMAD.X R7, R3, 0x1, R19, P5 ;  /* 0x0000000103077824 */ /* 0x000fe200028e0613 */
[----:B------:R-:W-:Y:S01]  /*47e0*/  BSSY B1, `(.L_x_45) ;  /* 0x0000007000017945 */ /* 0x000fe20003800000 */
[----:B--2---:R-:W-:-:S05]  /*47f0*/  @!P0 IMAD R15, R15, R17, R4 ;  /* 0x000000110f0f8224 */ /* 0x004fca00078e0204 */
[----:B------:R1:W-:Y:S01]  /*4800*/  @!P0 STG.E.U8 desc[UR36][R6.64+0x8], R15 ;  /* 0x0000080f06008986 */ /* 0x0003e2000c101124 */
[----:B------:R-:W-:Y:S05]  /*4810*/  @P3 BRA `(.L_x_46) ;  /* 0x00000000000c3947 */ /* 0x000fea0003800000 */
[----:B------:R-:W2:Y:S02]  /*4820*/  LDG.E.U8 R16, desc[UR36][R8.64+0x9] ;  /* 0x0000092408107981 */ /* 0x000ea4000c1e1100 */
[----:B--2---:R-:W-:-:S05]  /*4830*/  PRMT R4, R16, 0x8880, RZ ;  /* 0x0000888010047816 */ /* 0x004fca00000000ff */
[----:B------:R-:W-:-:S07]  /*4840*/  IMAD R4, R4, R18, RZ ;  /* 0x0000001204047224 */ /* 0x000fce00078e02ff */
.L_x_46:
[----:B------:R-:W-:Y:S05]  /*4850*/  BSYNC B1 ;  /* 0x0000000000017941 */ /* 0x000fea0003800000 */
.L_x_45:
        /* <DEDUP_REMOVED lines=8> */
.L_x_48:
[----:B------:R-:W-:Y:S05]  /*48e0*/  BSYNC B1 ;  /* 0x0000000000017941 */ /* 0x000fea0003800000 */
.L_x_47:
[----:B-1----:R-:W2:Y:S01]  /*48f0*/  LDL.LU R15, [R1+0x220] ;  /* 0x00022000010f7983 */ /* 0x002ea20000300800 */
[C---:B------:R-:W-:Y:S01]  /*4900*/  ISETP.LT.OR P0, PT, R0.reuse, 0x12, !P1 ;  /* 0x000000120000780c */ /* 0x040fe20004f01670 */
[----:B------:R-:W-:Y:S01]  /*4910*/  BSSY B1, `(.L_x_49) ;  /* 0x000000a000017945 */ /* 0x000fe20003800000 */
[C---:B------:R-:W-:Y:S02]  /*4920*/  ISETP.LT.OR P3, PT, R0.reuse, 0x11, !P2 ;  /* 0x000000110000780c */ /* 0x040fe40005761670 */
[----:B------:R-:W-:Y:S01]  /*4930*/  ISETP.LT.OR P5, PT, R0, 0x19, !P1 ;  /* 0x000000190000780c */ /* 0x000fe20004fa1670 */
[----:B--2---:R-:W-:-:S05]  /*4940*/  @!P4 IMAD R15, R15, R17, R4 ;  /* 0x000000110f0fc224 */ /* 0x004fca00078e0204 */
[----:B------:R1:W-:Y:S01]  /*4950*/  @!P4 STG.E.U8 desc[UR36][R2.64+0x10], R15 ;  /* 0x0000100f0200c986 */ /* 0x0003e2000c101124 */
[----:B------:R-:W-:Y:S02]  /*4960*/  ISETP.LT.OR P4, PT, R0, 0x12, !P2 ;  /* 0x000000120000780c */ /* 0x000fe40005781670 */
[----:B------:R-:W-:Y:S11]  /*4970*/  @P0 BRA `(.L_x_50) ;  /* 0x00000000000c0947 */ /* 0x000ff60003800000 */
[----:B------:R-:W2:Y:S02]  /*4980*/  LDG.E.U8 R16, desc[UR36][R10.64+0x11] ;  /* 0x000011240a107981 */ /* 0x000ea4000c1e1100 */
[----:B--2---:R-:W-:-:S05]  /*4990*/  PRMT R4, R16, 0x8880, RZ ;  /* 0x0000888010047816 */ /* 0x004fca00000000ff */
[----:B------:R-:W-:-:S07]  /*49a0*/  IMAD R4, R4, R18, RZ ;  /* 0x0000001204047224 */ /* 0x000fce00078e02ff */
.L_x_50:
[----:B------:R-:W-:Y:S05]  /*49b0*/  BSYNC B1 ;  /* 0x0000000000017941 */ /* 0x000fea0003800000 */
.L_x_49:
        /* <DEDUP_REMOVED lines=8> */
.L_x_52:
[----:B------:R-:W-:Y:S05]  /*4a40*/  BSYNC B1 ;  /* 0x0000000000017941 */ /* 0x000fea0003800000 */
.L_x_51:
        /* <DEDUP_REMOVED lines=8> */
.L_x_54:
[----:B------:R-:W-:Y:S05]  /*4ad0*/  BSYNC B1 ;  /* 0x0000000000017941 */ /* 0x000fea0003800000 */
.L_x_53:
        /* <DEDUP_REMOVED lines=8> */
.L_x_56:
[----:B------:R-:W-:Y:S05]  /*4b60*/  BSYNC B1 ;  /* 0x0000000000017941 */ /* 0x000fea0003800000 */
.L_x_55:
        /* <DEDUP_REMOVED lines=12> */
.L_x_58:
[----:B------:R-:W-:Y:S05]  /*4c30*/  BSYNC B1 ;  /* 0x0000000000017941 */ /* 0x000fea0003800000 */
.L_x_57:
        /* <DEDUP_REMOVED lines=8> */
.L_x_60:
[----:B------:R-:W-:Y:S05]  /*4cc0*/  BSYNC B1 ;  /* 0x0000000000017941 */ /* 0x000fea0003800000 */
.L_x_59:
        /* <DEDUP_REMOVED lines=8> */
.L_x_62:
[----:B------:R-:W-:Y:S05]  /*4d50*/  BSYNC B1 ;  /* 0x0000000000017941 */ /* 0x000fea0003800000 */
.L_x_61:
        /* <DEDUP_REMOVED lines=8> */
.L_x_64:
[----:B------:R-:W-:Y:S05]  /*4de0*/  BSYNC B1 ;  /* 0x0000000000017941 */ /* 0x000fea0003800000 */
.L_x_63:
        /* <DEDUP_REMOVED lines=12> */
.L_x_66:
[----:B------:R-:W-:Y:S05]  /*4eb0*/  BSYNC B1 ;  /* 0x0000000000017941 */ /* 0x000fea0003800000 */
.L_x_65:
        /* <DEDUP_REMOVED lines=8> */
.L_x_68:
[----:B------:R-:W-:Y:S05]  /*4f40*/  BSYNC B1 ;  /* 0x0000000000017941 */ /* 0x000fea0003800000 */
.L_x_67:
        /* <DEDUP_REMOVED lines=8> */
.L_x_70:
[----:B------:R-:W-:Y:S05]  /*4fd0*/  BSYNC B1 ;  /* 0x0000000000017941 */ /* 0x000fea0003800000 */
.L_x_69:
        /* <DEDUP_REMOVED lines=8> */
.L_x_72:
[----:B------:R-:W-:Y:S05]  /*5060*/  BSYNC B1 ;  /* 0x0000000000017941 */ /* 0x000fea0003800000 */
.L_x_71:
        /* <DEDUP_REMOVED lines=12> */
.L_x_74:
[----:B------:R-:W-:Y:S05]  /*5130*/  BSYNC B1 ;  /* 0x0000000000017941 */ /* 0x000fea0003800000 */
.L_x_73:
        /* <DEDUP_REMOVED lines=8> */
.L_x_76:
[----:B------:R-:W-:Y:S05]  /*51c0*/  BSYNC B1 ;  /* 0x0000000000017941 */ /* 0x000fea0003800000 */
.L_x_75:
        /* <DEDUP_REMOVED lines=8> */
.L_x_78:
[----:B------:R-:W-:Y:S05]  /*5250*/  BSYNC B1 ;  /* 0x0000000000017941 */ /* 0x000fea0003800000 */
.L_x_77:
        /* <DEDUP_REMOVED lines=8> */
.L_x_80:
[----:B------:R-:W-:Y:S05]  /*52e0*/  BSYNC B1 ;  /* 0x0000000000017941 */ /* 0x000fea0003800000 */
.L_x_79:
        /* <DEDUP_REMOVED lines=12> */
.L_x_82:
[----:B------:R-:W-:Y:S05]  /*53b0*/  BSYNC B1 ;  /* 0x0000000000017941 */ /* 0x000fea0003800000 */
.L_x_81:
        /* <DEDUP_REMOVED lines=8> */
.L_x_84:
[----:B------:R-:W-:Y:S05]  /*5440*/  BSYNC B1 ;  /* 0x0000000000017941 */ /* 0x000fea0003800000 */
.L_x_83:
        /* <DEDUP_REMOVED lines=8> */
.L_x_86:
[----:B------:R-:W-:Y:S05]  /*54d0*/  BSYNC B1 ;  /* 0x0000000000017941 */ /* 0x000fea0003800000 */
.L_x_85:
        /* <DEDUP_REMOVED lines=8> */
.L_x_88:
[----:B------:R-:W-:Y:S05]  /*5560*/  BSYNC B1 ;  /* 0x0000000000017941 */ /* 0x000fea0003800000 */
.L_x_87:
        /* <DEDUP_REMOVED lines=12> */
.L_x_90:
[----:B------:R-:W-:Y:S05]  /*5630*/  BSYNC B1 ;  /* 0x0000000000017941 */ /* 0x000fea0003800000 */
.L_x_89:
        /* <DEDUP_REMOVED lines=8> */
.L_x_92:
[----:B------:R-:W-:Y:S05]  /*56c0*/  BSYNC B1 ;  /* 0x0000000000017941 */ /* 0x000fea0003800000 */
.L_x_91:
        /* <DEDUP_REMOVED lines=8> */
.L_x_94:
[----:B------:R-:W-:Y:S05]  /*5750*/  BSYNC B1 ;  /* 0x0000000000017941 */ /* 0x000fea0003800000 */
.L_x_93:
        /* <DEDUP_REMOVED lines=8> */
.L_x_96:
[----:B------:R-:W-:Y:S05]  /*57e0*/  BSYNC B1 ;  /* 0x0000000000017941 */ /* 0x000fea0003800000 */
.L_x_95:
        /* <DEDUP_REMOVED lines=12> */
.L_x_98:
[----:B------:R-:W-:Y:S05]  /*58b0*/  BSYNC B1 ;  /* 0x0000000000017941 */ /* 0x000fea0003800000 */
.L_x_97:
        /* <DEDUP_REMOVED lines=8> */
.L_x_100:
[----:B------:R-:W-:Y:S05]  /*5940*/  BSYNC B1 ;  /* 0x0000000000017941 */ /* 0x000fea0003800000 */
.L_x_99:
        /* <DEDUP_REMOVED lines=8> */
.L_x_102:
[----:B------:R-:W-:Y:S05]  /*59d0*/  BSYNC B1 ;  /* 0x0000000000017941 */ /* 0x000fea0003800000 */
.L_x_101:
        /* <DEDUP_REMOVED lines=8> */
.L_x_104:
[----:B------:R-:W-:Y:S05]  /*5a60*/  BSYNC B1 ;  /* 0x0000000000017941 */ /* 0x000fea0003800000 */
.L_x_103:
        /* <DEDUP_REMOVED lines=12> */
.L_x_106:
[----:B------:R-:W-:Y:S05]  /*5b30*/  BSYNC B1 ;  /* 0x0000000000017941 */ /* 0x000fea0003800000 */
.L_x_105:
        /* <DEDUP_REMOVED lines=8> */
.L_x_108:
[----:B------:R-:W-:Y:S05]  /*5bc0*/  BSYNC B1 ;  /* 0x0000000000017941 */ /* 0x000fea0003800000 */
.L_x_107:
        /* <DEDUP_REMOVED lines=8> */
.L_x_110:
[----:B------:R-:W-:Y:S05]  /*5c50*/  BSYNC B1 ;  /* 0x0000000000017941 */ /* 0x000fea0003800000 */
.L_x_109:
        /* <DEDUP_REMOVED lines=8> */
.L_x_112:
[----:B------:R-:W-:Y:S05]  /*5ce0*/  BSYNC B1 ;  /* 0x0000000000017941 */ /* 0x000fea0003800000 */
.L_x_111:
        /* <DEDUP_REMOVED lines=12> */
.L_x_114:
[----:B------:R-:W-:Y:S05]  /*5db0*/  BSYNC B1 ;  /* 0x0000000000017941 */ /* 0x000fea0003800000 */
.L_x_113:
        /* <DEDUP_REMOVED lines=8> */
.L_x_116:
[----:B------:R-:W-:Y:S05]  /*5e40*/  BSYNC B1 ;  /* 0x0000000000017941 */ /* 0x000fea0003800000 */
.L_x_115:
        /* <DEDUP_REMOVED lines=8> */
.L_x_118:
[----:B------:R-:W-:Y:S05]  /*5ed0*/  BSYNC B1 ;  /* 0x0000000000017941 */ /* 0x000fea0003800000 */
.L_x_117:
        /* <DEDUP_REMOVED lines=8> */
.L_x_120:
[----:B------:R-:W-:Y:S05]  /*5f60*/  BSYNC B1 ;  /* 0x0000000000017941 */ /* 0x000fea0003800000 */
.L_x_119:
        /* <DEDUP_REMOVED lines=12> */
.L_x_122:
[----:B------:R-:W-:Y:S05]  /*6030*/  BSYNC B1 ;  /* 0x0000000000017941 */ /* 0x000fea0003800000 */
.L_x_121:
        /* <DEDUP_REMOVED lines=8> */
.L_x_124:
[----:B------:R-:W-:Y:S05]  /*60c0*/  BSYNC B1 ;  /* 0x0000000000017941 */ /* 0x000fea0003800000 */
.L_x_123:
        /* <DEDUP_REMOVED lines=8> */
.L_x_126:
[----:B------:R-:W-:Y:S05]  /*6150*/  BSYNC B1 ;  /* 0x0000000000017941 */ /* 0x000fea0003800000 */
.L_x_125:
        /* <DEDUP_REMOVED lines=8> */
.L_x_128:
[----:B------:R-:W-:Y:S05]  /*61e0*/  BSYNC B1 ;  /* 0x0000000000017941 */ /* 0x000fea0003800000 */
.L_x_127:
        /* <DEDUP_REMOVED lines=12> */
.L_x_130:
[----:B------:R-:W-:Y:S05]  /*62b0*/  BSYNC B1 ;  /* 0x0000000000017941 */ /* 0x000fea0003800000 */
.L_x_129:
        /* <DEDUP_REMOVED lines=8> */
.L_x_132:
[----:B------:R-:W-:Y:S05]  /*6340*/  BSYNC B1 ;  /* 0x0000000000017941 */ /* 0x000fea0003800000 */
.L_x_131:
        /* <DEDUP_REMOVED lines=8> */
.L_x_134:
[----:B------:R-:W-:Y:S05]  /*63d0*/  BSYNC B1 ;  /* 0x0000000000017941 */ /* 0x000fea0003800000 */
.L_x_133:
        /* <DEDUP_REMOVED lines=8> */
.L_x_136:
[----:B------:R-:W-:Y:S05]  /*6460*/  BSYNC B1 ;  /* 0x0000000000017941 */ /* 0x000fea0003800000 */
.L_x_135:
        /* <DEDUP_REMOVED lines=12> */
.L_x_138:
[----:B------:R-:W-:Y:S05]  /*6530*/  BSYNC B1 ;  /* 0x0000000000017941 */ /* 0x000fea0003800000 */
.L_x_137:
        /* <DEDUP_REMOVED lines=8> */
.L_x_140:
[----:B------:R-:W-:Y:S05]  /*65c0*/  BSYNC B1 ;  /* 0x0000000000017941 */ /* 0x000fea0003800000 */
.L_x_139:
        /* <DEDUP_REMOVED lines=8> */
.L_x_142:
[----:B------:R-:W-:Y:S05]  /*6650*/  BSYNC B1 ;  /* 0x0000000000017941 */ /* 0x000fea0003800000 */
.L_x_141:
        /* <DEDUP_REMOVED lines=8> */
.L_x_144:
[----:B------:R-:W-:Y:S05]  /*66e0*/  BSYNC B1 ;  /* 0x0000000000017941 */ /* 0x000fea0003800000 */
.L_x_143:
        /* <DEDUP_REMOVED lines=12> */
.L_x_146:
[----:B------:R-:W-:Y:S05]  /*67b0*/  BSYNC B1 ;  /* 0x0000000000017941 */ /* 0x000fea0003800000 */
.L_x_145:
        /* <DEDUP_REMOVED lines=8> */
.L_x_148:
[----:B------:R-:W-:Y:S05]  /*6840*/  BSYNC B1 ;  /* 0x0000000000017941 */ /* 0x000fea0003800000 */
.L_x_147:
        /* <DEDUP_REMOVED lines=8> */
.L_x_150:
[----:B------:R-:W-:Y:S05]  /*68d0*/  BSYNC B1 ;  /* 0x0000000000017941 */ /* 0x000fea0003800000 */
.L_x_149:
        /* <DEDUP_REMOVED lines=8> */
.L_x_152:
[----:B------:R-:W-:Y:S05]  /*6960*/  BSYNC B1 ;  /* 0x0000000000017941 */ /* 0x000fea0003800000 */
.L_x_151:
        /* <DEDUP_REMOVED lines=12> */
.L_x_154:
[----:B------:R-:W-:Y:S05]  /*6a30*/  BSYNC B1 ;  /* 0x0000000000017941 */ /* 0x000fea0003800000 */
.L_x_153:
        /* <DEDUP_REMOVED lines=8> */
.L_x_156:
[----:B------:R-:W-:Y:S05]  /*6ac0*/  BSYNC B1 ;  /* 0x0000000000017941 */ /* 0x000fea0003800000 */
.L_x_155:
        /* <DEDUP_REMOVED lines=8> */
.L_x_158:
[----:B------:R-:W-:Y:S05]  /*6b50*/  BSYNC B1 ;  /* 0x0000000000017941 */ /* 0x000fea0003800000 */
.L_x_157:
        /* <DEDUP_REMOVED lines=8> */
.L_x_160:
[----:B------:R-:W-:Y:S05]  /*6be0*/  BSYNC B1 ;  /* 0x0000000000017941 */ /* 0x000fea0003800000 */
.L_x_159:
        /* <DEDUP_REMOVED lines=12> */
.L_x_162:
[----:B------:R-:W-:Y:S05]  /*6cb0*/  BSYNC B1 ;  /* 0x0000000000017941 */ /* 0x000fea0003800000 */
.L_x_161:
        /* <DEDUP_REMOVED lines=8> */
.L_x_164:
[----:B------:R-:W-:Y:S05]  /*6d40*/  BSYNC B1 ;  /* 0x0000000000017941 */ /* 0x000fea0003800000 */
.L_x_163:
        /* <DEDUP_REMOVED lines=8> */
.L_x_166:
[----:B------:R-:W-:Y:S05]  /*6dd0*/  BSYNC B1 ;  /* 0x0000000000017941 */ /* 0x000fea0003800000 */
.L_x_165:
        /* <DEDUP_REMOVED lines=8> */
.L_x_168:
[----:B------:R-:W-:Y:S05]  /*6e60*/  BSYNC B1 ;  /* 0x0000000000017941 */ /* 0x000fea0003800000 */
.L_x_167:
        /* <DEDUP_REMOVED lines=12> */
.L_x_170:
[----:B------:R-:W-:Y:S05]  /*6f30*/  BSYNC B1 ;  /* 0x0000000000017941 */ /* 0x000fea0003800000 */
.L_x_169:
        /* <DEDUP_REMOVED lines=8> */
.L_x_172:
[----:B------:R-:W-:Y:S05]  /*6fc0*/  BSYNC B1 ;  /* 0x0000000000017941 */ /* 0x000fea0003800000 */
.L_x_171:
        /* <DEDUP_REMOVED lines=8> */
.L_x_174:
[----:B------:R-:W-:Y:S05]  /*7050*/  BSYNC B1 ;  /* 0x0000000000017941 */ /* 0x000fea0003800000 */
.L_x_173:
        /* <DEDUP_REMOVED lines=8> */
.L_x_176:
[----:B------:R-:W-:Y:S05]  /*70e0*/  BSYNC B1 ;  /* 0x0000000000017941 */ /* 0x000fea0003800000 */
.L_x_175:
        /* <DEDUP_REMOVED lines=12> */
.L_x_178:
[----:B------:R-:W-:Y:S05]  /*71b0*/  BSYNC B1 ;  /* 0x0000000000017941 */ /* 0x000fea0003800000 */
.L_x_177:
        /* <DEDUP_REMOVED lines=8> */
.L_x_180:
[----:B------:R-:W-:Y:S05]  /*7240*/  BSYNC B1 ;  /* 0x0000000000017941 */ /* 0x000fea0003800000 */
.L_x_179:
        /* <DEDUP_REMOVED lines=8> */
.L_x_182:
[----:B------:R-:W-:Y:S05]  /*72d0*/  BSYNC B1 ;  /* 0x0000000000017941 */ /* 0x000fea0003800000 */
.L_x_181:
        /* <DEDUP_REMOVED lines=8> */
.L_x_184:
[----:B------:R-:W-:Y:S05]  /*7360*/  BSYNC B1 ;  /* 0x0000000000017941 */ /* 0x000fea0003800000 */
.L_x_183:
        /* <DEDUP_REMOVED lines=12> */
.L_x_186:
[----:B------:R-:W-:Y:S05]  /*7430*/  BSYNC B1 ;  /* 0x0000000000017941 */ /* 0x000fea0003800000 */
.L_x_185:
        /* <DEDUP_REMOVED lines=8> */
.L_x_188:
[----:B------:R-:W-:Y:S05]  /*74c0*/  BSYNC B1 ;  /* 0x0000000000017941 */ /* 0x000fea0003800000 */
.L_x_187:
        /* <DEDUP_REMOVED lines=8> */
.L_x_190:
[----:B------:R-:W-:Y:S05]  /*7550*/  BSYNC B1 ;  /* 0x0000000000017941 */ /* 0x000fea0003800000 */
.L_x_189:
        /* <DEDUP_REMOVED lines=8> */
.L_x_192:
[----:B------:R-:W-:Y:S05]  /*75e0*/  BSYNC B1 ;  /* 0x0000000000017941 */ /* 0x000fea0003800000 */
.L_x_191:
        /* <DEDUP_REMOVED lines=12> */
.L_x_194:
[----:B------:R-:W-:Y:S05]  /*76b0*/  BSYNC B1 ;  /* 0x0000000000017941 */ /* 0x000fea0003800000 */
.L_x_193:
        /* <DEDUP_REMOVED lines=8> */
.L_x_196:
[----:B------:R-:W-:Y:S05]  /*7740*/  BSYNC B1 ;  /* 0x0000000000017941 */ /* 0x000fea0003800000 */
.L_x_195:
        /* <DEDUP_REMOVED lines=8> */
.L_x_198:
[----:B------:R-:W-:Y:S05]  /*77d0*/  BSYNC B1 ;  /* 0x0000000000017941 */ /* 0x000fea0003800000 */
.L_x_197:
        /* <DEDUP_REMOVED lines=8> */
.L_x_200:
[----:B------:R-:W-:Y:S05]  /*7860*/  BSYNC B1 ;  /* 0x0000000000017941 */ /* 0x000fea0003800000 */
.L_x_199:
        /* <DEDUP_REMOVED lines=12> */
.L_x_202:
[----:B------:R-:W-:Y:S05]  /*7930*/  BSYNC B1 ;  /* 0x0000000000017941 */ /* 0x000fea0003800000 */
.L_x_201:
        /* <DEDUP_REMOVED lines=8> */
.L_x_204:
[----:B------:R-:W-:Y:S05]  /*79c0*/  BSYNC B1 ;  /* 0x0000000000017941 */ /* 0x000fea0003800000 */
.L_x_203:
        /* <DEDUP_REMOVED lines=8> */
.L_x_206:
[----:B------:R-:W-:Y:S05]  /*7a50*/  BSYNC B1 ;  /* 0x0000000000017941 */ /* 0x000fea0003800000 */
.L_x_205:
        /* <DEDUP_REMOVED lines=8> */
.L_x_208:
[----:B------:R-:W-:Y:S05]  /*7ae0*/  BSYNC B1 ;  /* 0x0000000000017941 */ /* 0x000fea0003800000 */
.L_x_207:
        /* <DEDUP_REMOVED lines=12> */
.L_x_210:
[----:B------:R-:W-:Y:S05]  /*7bb0*/  BSYNC B1 ;  /* 0x0000000000017941 */ /* 0x000fea0003800000 */
.L_x_209:
        /* <DEDUP_REMOVED lines=8> */
.L_x_212:
[----:B------:R-:W-:Y:S05]  /*7c40*/  BSYNC B1 ;  /* 0x0000000000017941 */ /* 0x000fea0003800000 */
.L_x_211:
        /* <DEDUP_REMOVED lines=8> */
.L_x_214:
[----:B------:R-:W-:Y:S05]  /*7cd0*/  BSYNC B1 ;  /* 0x0000000000017941 */ /* 0x000fea0003800000 */
.L_x_213:
        /* <DEDUP_REMOVED lines=8> */
.L_x_216:
[----:B------:R-:W-:Y:S05]  /*7d60*/  BSYNC B1 ;  /* 0x0000000000017941 */ /* 0x000fea0003800000 */
.L_x_215:
        /* <DEDUP_REMOVED lines=12> */
.L_x_218:
[----:B------:R-:W-:Y:S05]  /*7e30*/  BSYNC B1 ;  /* 0x0000000000017941 */ /* 0x000fea0003800000 */
.L_x_217:
        /* <DEDUP_REMOVED lines=8> */
.L_x_220:
[----:B------:R-:W-:Y:S05]  /*7ec0*/  BSYNC B1 ;  /* 0x0000000000017941 */ /* 0x000fea0003800000 */
.L_x_219:
        /* <DEDUP_REMOVED lines=8> */
.L_x_222:
[----:B------:R-:W-:Y:S05]  /*7f50*/  BSYNC B1 ;  /* 0x0000000000017941 */ /* 0x000fea0003800000 */
.L_x_221:
        /* <DEDUP_REMOVED lines=8> */
.L_x_224:
[----:B------:R-:W-:Y:S05]  /*7fe0*/  BSYNC B1 ;  /* 0x0000000000017941 */ /* 0x000fea0003800000 */
.L_x_223:
        /* <DEDUP_REMOVED lines=12> */
.L_x_226:
[----:B------:R-:W-:Y:S05]  /*80b0*/  BSYNC B1 ;  /* 0x0000000000017941 */ /* 0x000fea0003800000 */
.L_x_225:
        /* <DEDUP_REMOVED lines=8> */
.L_x_228:
[----:B------:R-:W-:Y:S05]  /*8140*/  BSYNC B1 ;  /* 0x0000000000017941 */ /* 0x000fea0003800000 */
.L_x_227:
        /* <DEDUP_REMOVED lines=8> */
.L_x_230:
[----:B------:R-:W-:Y:S05]  /*81d0*/  BSYNC B1 ;  /* 0x0000000000017941 */ /* 0x000fea0003800000 */
.L_x_229:
        /* <DEDUP_REMOVED lines=8> */
.L_x_232:
[----:B------:R-:W-:Y:S05]  /*8260*/  BSYNC B1 ;  /* 0x0000000000017941 */ /* 0x000fea0003800000 */
.L_x_231:
        /* <DEDUP_REMOVED lines=12> */
.L_x_234:
[----:B------:R-:W-:Y:S05]  /*8330*/  BSYNC B1 ;  /* 0x0000000000017941 */ /* 0x000fea0003800000 */
.L_x_233:
        /* <DEDUP_REMOVED lines=8> */
.L_x_236:
[----:B------:R-:W-:Y:S05]  /*83c0*/  BSYNC B1 ;  /* 0x0000000000017941 */ /* 0x000fea0003800000 */
.L_x_235:
        /* <DEDUP_REMOVED lines=8> */
.L_x_238:
[----:B------:R-:W-:Y:S05]  /*8450*/  BSYNC B1 ;  /* 0x0000000000017941 */ /* 0x000fea0003800000 */
.L_x_237:
        /* <DEDUP_REMOVED lines=8> */
.L_x_240:
[----:B------:R-:W-:Y:S05]  /*84e0*/  BSYNC B1 ;  /* 0x0000000000017941 */ /* 0x000fea0003800000 */
.L_x_239:
        /* <DEDUP_REMOVED lines=12> */
.L_x_242:
[----:B------:R-:W-:Y:S05]  /*85b0*/  BSYNC B1 ;  /* 0x0000000000017941 */ /* 0x000fea0003800000 */
.L_x_241:
        /* <DEDUP_REMOVED lines=8> */
.L_x_244:
[----:B------:R-:W-:Y:S05]  /*8640*/  BSYNC B1 ;  /* 0x0000000000017941 */ /* 0x000fea0003800000 */
.L_x_243:
        /* <DEDUP_REMOVED lines=8> */
.L_x_246:
[----:B------:R-:W-:Y:S05]  /*86d0*/  BSYNC B1 ;  /* 0x0000000000017941 */ /* 0x000fea0003800000 */
.L_x_245:
        /* <DEDUP_REMOVED lines=8> */
.L_x_248:
[----:B------:R-:W-:Y:S05]  /*8760*/  BSYNC B1 ;  /* 0x0000000000017941 */ /* 0x000fea0003800000 */
.L_x_247:
        /* <DEDUP_REMOVED lines=12> */
.L_x_250:
[----:B------:R-:W-:Y:S05]  /*8830*/  BSYNC B1 ;  /* 0x0000000000017941 */ /* 0x000fea0003800000 */
.L_x_249:
        /* <DEDUP_REMOVED lines=8> */
.L_x_252:
[----:B------:R-:W-:Y:S05]  /*88c0*/  BSYNC B1 ;  /* 0x0000000000017941 */ /* 0x000fea0003800000 */
.L_x_251:
        /* <DEDUP_REMOVED lines=8> */
.L_x_254:
[----:B------:R-:W-:Y:S05]  /*8950*/  BSYNC B1 ;  /* 0x0000000000017941 */ /* 0x000fea0003800000 */
.L_x_253:
        /* <DEDUP_REMOVED lines=8> */
.L_x_256:
[----:B------:R-:W-:Y:S05]  /*89e0*/  BSYNC B1 ;  /* 0x0000000000017941 */ /* 0x000fea0003800000 */
.L_x_255:
        /* <DEDUP_REMOVED lines=12> */
.L_x_258:
[----:B------:R-:W-:Y:S05]  /*8ab0*/  BSYNC B1 ;  /* 0x0000000000017941 */ /* 0x000fea0003800000 */
.L_x_257:
        /* <DEDUP_REMOVED lines=8> */
.L_x_260:
[----:B------:R-:W-:Y:S05]  /*8b40*/  BSYNC B1 ;  /* 0x0000000000017941 */ /* 0x000fea0003800000 */
.L_x_259:
        /* <DEDUP_REMOVED lines=8> */
.L_x_262:
[----:B------:R-:W-:Y:S05]  /*8bd0*/  BSYNC B1 ;  /* 0x0000000000017941 */ /* 0x000fea0003800000 */
.L_x_261:
        /* <DEDUP_REMOVED lines=8> */
.L_x_264:
[----:B------:R-:W-:Y:S05]  /*8c60*/  BSYNC B1 ;  /* 0x0000000000017941 */ /* 0x000fea0003800000 */
.L_x_263:
        /* <DEDUP_REMOVED lines=12> */
.L_x_266:
[----:B------:R-:W-:Y:S05]  /*8d30*/  BSYNC B1 ;  /* 0x0000000000017941 */ /* 0x000fea0003800000 */
.L_x_265:
        /* <DEDUP_REMOVED lines=8> */
.L_x_268:
[----:B------:R-:W-:Y:S05]  /*8dc0*/  BSYNC B1 ;  /* 0x0000000000017941 */ /* 0x000fea0003800000 */
.L_x_267:
        /* <DEDUP_REMOVED lines=8> */
.L_x_270:
[----:B------:R-:W-:Y:S05]  /*8e50*/  BSYNC B1 ;  /* 0x0000000000017941 */ /* 0x000fea0003800000 */
.L_x_269:
        /* <DEDUP_REMOVED lines=8> */
.L_x_272:
[----:B------:R-:W-:Y:S05]  /*8ee0*/  BSYNC B1 ;  /* 0x0000000000017941 */ /* 0x000fea0003800000 */
.L_x_271:
        /* <DEDUP_REMOVED lines=12> */
.L_x_274:
[----:B------:R-:W-:Y:S05]  /*8fb0*/  BSYNC B1 ;  /* 0x0000000000017941 */ /* 0x000fea0003800000 */
.L_x_273:
        /* <DEDUP_REMOVED lines=8> */
.L_x_276:
[----:B------:R-:W-:Y:S05]  /*9040*/  BSYNC B1 ;  /* 0x0000000000017941 */ /* 0x000fea0003800000 */
.L_x_275:
        /* <DEDUP_REMOVED lines=8> */
.L_x_278:
[----:B------:R-:W-:Y:S05]  /*90d0*/  BSYNC B1 ;  /* 0x0000000000017941 */ /* 0x000fea0003800000 */
.L_x_277:
        /* <DEDUP_REMOVED lines=8> */
.L_x_280:
[----:B------:R-:W-:Y:S05]  /*9160*/  BSYNC B1 ;  /* 0x0000000000017941 */ /* 0x000fea0003800000 */
.L_x_279:
[----:B-1----:R-:W2:Y:S01]  /*9170*/  LDL.LU R15, [R1+0x3f0] ;  /* 0x0003f000010f7983 */ /* 0x002ea20000300800 */
[----:B------:R-:W-:Y:S01]  /*9180*/  ISETP.LT.OR P1, PT, R0, 0xfa, !P1 ;  /* 0x000000fa0000780c */ /* 0x000fe20004f21670 */
[----:B------:R-:W-:Y:S01]  /*9190*/  BSSY B1, `(.L_x_281) ;  /* 0x000000c000017945 */ /* 0x000fe20003800000 */
[----:B------:R-:W-:Y:S02]  /*91a0*/  ISETP.GE.AND P0, PT, R14, 0x81, PT ;  /* 0x000000810e00780c */ /* 0x000fe40003f06270 */
[C---:B------:R-:W-:Y:S02]  /*91b0*/  ISETP.LT.OR P5, PT, R0.reuse, 0xf9, !P2 ;  /* 0x000000f90000780c */ /* 0x040fe400057a1670 */
[----:B------:R-:W-:Y:S01]  /*91c0*/  ISETP.LT.OR P2, PT, R0, 0xfa, !P2 ;  /* 0x000000fa0000780c */ /* 0x000fe20005741670 */
[----:B--2---:R-:W-:Y:S01]  /*91d0*/  @!P3 IMAD R152, R15, R17, R4 ;  /* 0x000000110f98b224 */ /* 0x004fe200078e0204 */
[----:B------:R-:W-:-:S04]  /*91e0*/  IADD3 R15, P4, R5, 0x80, RZ ;  /* 0x00000080050f7810 */ /* 0x000fc80007f9e0ff */
[----:B------:R1:W-:Y:S01]  /*91f0*/  @!P3 STG.E.U8 desc[UR36][R2.64+0xf8], R152 ;  /* 0x0000f8980200b986 */ /* 0x0003e2000c101124 */
[----:B------:R-:W-:Y:S01]  /*9200*/  ISETP.LT.OR P3, PT, R0, 0x1, !P0 ;  /* 0x000000010000780c */ /* 0x000fe20004761670 */
[----:B------:R-:W-:-:S12]  /*9210*/  @P1 BRA `(.L_x_282) ;  /* 0x00000000000c1947 */ /* 0x000fd80003800000 */
[----:B------:R-:W2:Y:S02]  /*9220*/  LDG.E.U8 R16, desc[UR36][R10.64+0xf9] ;  /* 0x0000f9240a107981 */ /* 0x000ea4000c1e1100 */
[----:B--2---:R-:W-:-:S05]  /*9230*/  PRMT R4, R16, 0x8880, RZ ;  /* 0x0000888010047816 */ /* 0x004fca00000000ff */
[----:B------:R-:W-:-:S07]  /*9240*/  IMAD R4, R4, R18, RZ ;  /* 0x0000001204047224 */ /* 0x000fce00078e02ff */
.L_x_282:
[----:B------:R-:W-:Y:S05]  /*9250*/  BSYNC B1 ;  /* 0x0000000000017941 */ /* 0x000fea0003800000 */
.L_x_281:
[----:B0-----:R-:W2:Y:S01]  /*9260*/  LDL.LU R10, [R1+0x3f4] ;  /* 0x0003f400010a7983 */ /* 0x001ea20000300800 */
[----:B------:R-:W-:Y:S01]  /*9270*/  BSSY B1, `(.L_x_283) ;  /* 0x0000007000017945 */ /* 0x000fe20003800000 */
[----:B--2---:R-:W-:-:S05]  /*9280*/  @!P1 IMAD R10, R10, R17, R4 ;  /* 0x000000110a0a9224 */ /* 0x004fca00078e0204 */
[----:B------:R0:W-:Y:S01]  /*9290*/  @!P1 STG.E.U8 desc[UR36][R2.64+0xf9], R10 ;  /* 0x0000f90a02009986 */ /* 0x0001e2000c101124 */
[----:B------:R-:W-:Y:S05]  /*92a0*/  @P5 BRA `(.L_x_284) ;  /* 0x00000000000c5947 */ /* 0x000fea0003800000 */
[----:B------:R-:W2:Y:S02]  /*92b0*/  LDG.E.U8 R16, desc[UR36][R8.64+0xf8] ;  /* 0x0000f82408107981 */ /* 0x000ea4000c1e1100 */
[----:B--2---:R-:W-:-:S05]  /*92c0*/  PRMT R4, R16, 0x8880, RZ ;  /* 0x0000888010047816 */ /* 0x004fca00000000ff */
[----:B------:R-:W-:-:S07]  /*92d0*/  IMAD R4, R4, R18, RZ ;  /* 0x0000001204047224 */ /* 0x000fce00078e02ff */
.L_x_284:
[----:B------:R-:W-:Y:S05]  /*92e0*/  BSYNC B1 ;  /* 0x0000000000017941 */ /* 0x000fea0003800000 */
.L_x_283:
[----:B0-----:R-:W2:Y:S01]  /*92f0*/  LDL.LU R10, [R1+0x3f8] ;  /* 0x0003f800010a7983 */ /* 0x001ea20000300800 */
[----:B------:R-:W-:Y:S01]  /*9300*/  BSSY B1, `(.L_x_285) ;  /* 0x0000008000017945 */ /* 0x000fe20003800000 */
[----:B-1----:R-:W-:Y:S02]  /*9310*/  IMAD.X R152, RZ, RZ, R159, P4 ;  /* 0x000000ffff987224 */ /* 0x002fe400020e069f */
[----:B--2---:R-:W-:-:S05]  /*9320*/  @!P5 IMAD R10, R10, R17, R4 ;  /* 0x000000110a0ad224 */ /* 0x004fca00078e0204 */
[----:B------:R0:W-:Y:S01]  /*9330*/  @!P5 STG.E.U8 desc[UR36][R6.64+0xf8], R10 ;  /* 0x0000f80a0600d986 */ /* 0x0001e2000c101124 */
[----:B------:R-:W-:Y:S05]  /*9340*/  @P2 BRA `(.L_x_286) ;  /* 0x00000000000c2947 */ /* 0x000fea0003800000 */
[----:B------:R-:W2:Y:S02]  /*9350*/  LDG.E.U8 R16, desc[UR36][R8.64+0xf9] ;  /* 0x0000f92408107981 */ /* 0x000ea4000c1e1100 */
[----:B--2---:R-:W-:-:S05]  /*9360*/  PRMT R4, R16, 0x8880, RZ ;  /* 0x0000888010047816 */ /* 0x004fca00000000ff */
[----:B------:R-:W-:-:S07]  /*9370*/  IMAD R4, R4, R18, RZ ;  /* 0x0000001204047224 */ /* 0x000fce00078e02ff */
.L_x_286:
[----:B------:R-:W-:Y:S05]  /*9380*/  BSYNC B1 ;  /* 0x0000000000017941 */ /* 0x000fea0003800000 */
.L_x_285:
[----:B------:R-:W0:Y:S01]  /*9390*/  LDL.LU R8, [R1+0x3fc] ;  /* 0x0003fc0001087983 */ /* 0x000e220000300800 */
[----:B------:R-:W-:Y:S01]  /*93a0*/  ISETP.LT.OR P4, PT, R0, 0x2, !P0 ;  /* 0x000000020000780c */ /* 0x000fe20004781670 */
[-C--:B------:R-:W-:Y:S01]  /*93b0*/  IMAD R152, R152, R12.reuse, RZ ;  /* 0x0000000c98987224 */ /* 0x080fe200078e02ff */
[----:B------:R-:W-:Y:S01]  /*93c0*/  ISETP.GE.AND P1, PT, R14, 0x89, PT ;  /* 0x000000890e00780c */ /* 0x000fe20003f26270 */
[----:B------:R-:W-:Y:S02]  /*93d0*/  BSSY B1, `(.L_x_287) ;  /* 0x000000f000017945 */ /* 0x000fe40003800000 */
[C---:B------:R-:W-:Y:S02]  /*93e0*/  IMAD R152, R15.reuse, R13, R152 ;  /* 0x0000000d0f987224 */ /* 0x040fe400078e0298 */
[----:B0-----:R-:W-:Y:S02]  /*93f0*/  @!P2 IMAD R10, R8, R17, R4 ;  /* 0x00000011080aa224 */ /* 0x001fe400078e0204 */
[----:B------:R-:W-:-:S03]  /*9400*/  IMAD.WIDE.U32 R8, R15, R12, R156 ;  /* 0x0000000c0f087225 */ /* 0x000fc600078e009c */
[----:B------:R0:W-:Y:S01]  /*9410*/  @!P2 STG.E.U8 desc[UR36][R6.64+0xf9], R10 ;  /* 0x0000f90a0600a986 */ /* 0x0001e2000c101124 */
[----:B------:R-:W-:-:S04]  /*9420*/  IADD3 R8, P2, R8, R20, RZ ;  /* 0x0000001408087210 */ /* 0x000fc80007f5e0ff */
[----:B------:R-:W-:Y:S02]  /*9430*/  IADD3.X R9, R21, R9, R152, P2, !PT ;  /* 0x0000000915097210 */ /* 0x000fe400017fe498 */
[----:B------:R-:W-:Y:S02]  /*9440*/  ISETP.LT.OR P2, PT, R0, 0x1, !P1 ;  /* 0x000000010000780c */ /* 0x000fe40004f41670 */
[----:B0-----:R-:W-:-:S05]  /*9450*/  @!P3 IADD3 R10, P5, R2, R155, RZ ;  /* 0x0000009b020ab210 */ /* 0x001fca0007fbe0ff */
[----:B------:R-:W-:Y:S01]  /*9460*/  @!P3 IMAD.X R11, R3, 0x1, R153, P5 ;  /* 0x00000001030bb824 */ /* 0x000fe200028e0699 */
[----:B------:R-:W-:Y:S01]  /*9470*/  @!P4 IADD3 R162, P5, R2, R155, RZ ;  /* 0x0000009b02a2c210 */ /* 0x000fe20007fbe0ff */
[----:B------:R-:W-:-:S12]  /*9480*/  @P3 BRA `(.L_x_288) ;  /* 0x00000000000c3947 */ /* 0x000fd80003800000 */
[----:B------:R-:W2:Y:S02]  /*9490*/  LDG.E.U8 R16, desc[UR36][R8.64] ;  /* 0x0000002408107981 */ /* 0x000ea4000c1e1100 */
[----:B--2---:R-:W-:-:S05]  /*94a0*/  PRMT R4, R16, 0x8880, RZ ;  /* 0x0000888010047816 */ /* 0x004fca00000000ff */
[----:B------:R-:W-:-:S07]  /*94b0*/  IMAD R4, R4, R18, RZ ;  /* 0x0000001204047224 */ /* 0x000fce00078e02ff */
.L_x_288:
[----:B------:R-:W-:Y:S05]  /*94c0*/  BSYNC B1 ;  /* 0x0000000000017941 */ /* 0x000fea0003800000 */
.L_x_287:
[----:B------:R-:W2:Y:S01]  /*94d0*/  LDL.LU R6, [R1] ;  /* 0x0000000001067983 */ /* 0x000ea20000300800 */
[----:B------:R-:W-:Y:S01]  /*94e0*/  BSSY B1, `(.L_x_289) ;  /* 0x0000009000017945 */ /* 0x000fe20003800000 */
[----:B------:R-:W-:Y:S02]  /*94f0*/  @!P4 IMAD.X R163, R3, 0x1, R153, P5 ;  /* 0x0000000103a3c824 */ /* 0x000fe400028e0699 */
[----:B--2---:R-:W-:Y:S02]  /*9500*/  @!P3 IMAD R154, R6, R17, R4 ;  /* 0x00000011069ab224 */ /* 0x004fe400078e0204 */
[----:B------:R-:W-:-:S03]  /*9510*/  IMAD.WIDE.U32 R6, R15, R12, R164 ;  /* 0x0000000c0f067225 */ /* 0x000fc600078e00a4 */
[----:B------:R0:W-:Y:S01]  /*9520*/  @!P3 STG.E.U8 desc[UR36][R10.64], R154 ;  /* 0x0000009a0a00b986 */ /* 0x0001e2000c101124 */
[----:B------:R-:W-:Y:S05]  /*9530*/  @P4 BRA `(.L_x_290) ;  /* 0x00000000000c4947 */ /* 0x000fea0003800000 */
[----:B------:R-:W2:Y:S02]  /*9540*/  LDG.E.U8 R16, desc[UR36][R8.64+0x1] ;  /* 0x0000012408107981 */ /* 0x000ea4000c1e1100 */
[----:B--2---:R-:W-:-:S05]  /*9550*/  PRMT R4, R16, 0x8880, RZ ;  /* 0x0000888010047816 */ /* 0x004fca00000000ff */
[----:B------:R-:W-:-:S07]  /*9560*/  IMAD R4, R4, R18, RZ ;  /* 0x0000001204047224 */ /* 0x000fce00078e02ff */
.L_x_290:
[----:B------:R-:W-:Y:S05]  /*9570*/  BSYNC B1 ;  /* 0x0000000000017941 */ /* 0x000fea0003800000 */
.L_x_289:
[----:B0-----:R-:W2:Y:S01]  /*9580*/  LDL.LU R10, [R1+0x4] ;  /* 0x00000400010a7983 */ /* 0x001ea20000300800 */
[----:B------:R-:W-:Y:S01]  /*9590*/  IMAD.IADD R152, R152, 0x1, R7 ;  /* 0x0000000198987824 */ /* 0x000fe200078e0207 */
[----:B------:R-:W-:Y:S01]  /*95a0*/  IADD3 R6, P3, P5, R160, R20, R6 ;  /* 0x00000014a0067210 */ /* 0x000fe20007d7e006 */
[----:B------:R-:W-:Y:S03]  /*95b0*/  BSSY B1, `(.L_x_291) ;  /* 0x000000b000017945 */ /* 0x000fe60003800000 */
[----:B------:R-:W-:Y:S01]  /*95c0*/  IADD3.X R7, R157, R21, R152, P3, P5 ;  /* 0x000000159d077210 */ /* 0x000fe20001fea498 */
[----:B--2---:R-:W-:-:S05]  /*95d0*/  @!P4 IMAD R10, R10, R17, R4 ;  /* 0x000000110a0ac224 */ /* 0x004fca00078e0204 */
[----:B------:R0:W-:Y:S01]  /*95e0*/  @!P4 STG.E.U8 desc[UR36][R162.64+0x1], R10 ;  /* 0x0000010aa200c986 */ /* 0x0001e2000c101124 */
[----:B------:R-:W-:Y:S02]  /*95f0*/  ISETP.LT.OR P4, PT, R0, 0x2, !P1 ;  /* 0x000000020000780c */ /* 0x000fe40004f81670 */
[----:B0-----:R-:W-:-:S04]  /*9600*/  @!P2 IADD3 R10, P3, P5, R155, R2, R23 ;  /* 0x000000029b0aa210 */ /* 0x001fc80007d7e017 */
[----:B------:R-:W-:Y:S01]  /*9610*/  @!P2 IADD3.X R11, R153, R3, R19, P3, P5 ;  /* 0x00000003990ba210 */ /* 0x000fe20001fea413 */
[----:B------:R-:W-:Y:S08]  /*9620*/  @P2 BRA `(.L_x_292) ;  /* 0x00000000000c2947 */ /* 0x000ff00003800000 */
[----:B------:R-:W2:Y:S02]  /*9630*/  LDG.E.U8 R16, desc[UR36][R6.64] ;  /* 0x0000002406107981 */ /* 0x000ea4000c1e1100 */
[----:B--2---:R-:W-:-:S05]  /*9640*/  PRMT R4, R16, 0x8880, RZ ;  /* 0x0000888010047816 */ /* 0x004fca00000000ff */
[----:B------:R-:W-:-:S07]  /*9650*/  IMAD R4, R4, R18, RZ ;  /* 0x0000001204047224 */ /* 0x000fce00078e02ff */
.L_x_292:
[----:B------:R-:W-:Y:S05]  /*9660*/  BSYNC B1 ;  /* 0x0000000000017941 */ /* 0x000fea0003800000 */
.L_x_291:
[----:B------:R-:W2:Y:S04]  /*9670*/  LDL.LU R15, [R1+0x8] ;  /* 0x00000800010f7983 */ /* 0x000ea80000300800 */
[----:B------:R-:W3:Y:S04]  /*9680*/  LDL.LU R161, [R1+0xd8] ;  /* 0x0000d80001a17983 */ /* 0x000ee80000300800 */
[----:B------:R-:W4:Y:S04]  /*9690*/  LDL.LU R235, [R1+0xdc] ;  /* 0x0000dc0001eb7983 */ /* 0x000f280000300800 */
[----:B------:R-:W5:Y:S04]  /*96a0*/  LDL.LU R234, [R1+0xe0] ;  /* 0x0000e00001ea7983 */ /* 0x000f680000300800 */
        /* <DEDUP_REMOVED lines=70> */
[----:B------:R-:W5:Y:S01]  /*9b10*/  LDL.LU R168, [R1+0x1fc] ;  /* 0x0001fc0001a87983 */ /* 0x000f620000300800 */
[----:B--2---:R-:W-:-:S05]  /*9b20*/  @!P2 IMAD R15, R15, R17, R4 ;  /* 0x000000110f0fa224 */ /* 0x004fca00078e0204 */
[----:B------:R0:W-:Y:S04]  /*9b30*/  @!P2 STG.E.U8 desc[UR36][R10.64], R15 ;  /* 0x0000000f0a00a986 */ /* 0x0001e8000c101124 */
[----:B------:R-:W2:Y:S01]  /*9b40*/  @!P4 LDG.E.U8 R16, desc[UR36][R6.64+0x1] ;  /* 0x000001240610c981 */ /* 0x000ea2000c1e1100 */
[----:B------:R-:W-:Y:S02]  /*9b50*/  ISETP.LT.OR P2, PT, R0, 0x9, !P0 ;  /* 0x000000090000780c */ /* 0x000fe40004741670 */
[----:B0-----:R-:W-:-:S04]  /*9b60*/  @!P4 IADD3 R11, P3, P5, R23, 0x1, R2 ;  /* 0x00000001170bc810 */ /* 0x001fc80007d7e002 */
[----:B------:R-:W-:Y:S02]  /*9b70*/  @!P4 IADD3.X R15, R19, RZ, R3, P3, P5 ;  /* 0x000000ff130fc210 */ /* 0x000fe40001fea403 */
[----:B--2---:R-:W-:-:S05]  /*9b80*/  @!P4 PRMT R10, R16, 0x8880, RZ ;  /* 0x00008880100ac816 */ /* 0x004fca00000000ff */
[----:B------:R-:W-:Y:S01]  /*9b90*/  @!P4 IMAD.MOV.U32 R152, RZ, RZ, R10 ;  /* 0x000000ffff98c224 */ /* 0x000fe200078e000a */
[----:B------:R-:W-:-:S03]  /*9ba0*/  @!P4 IADD3 R10, P3, R11, R155, RZ ;  /* 0x0000009b0b0ac210 */ /* 0x000fc60007f7e0ff */
[----:B------:R-:W-:Y:S02]  /*9bb0*/  @!P4 IMAD R4, R152, R18, RZ ;  /* 0x000000129804c224 */ /* 0x000fe400078e02ff */
[----:B------:R-:W2:Y:S01]  /*9bc0*/  LDL.LU R152, [R1+0x14] ;  /* 0x0000140001987983 */ /* 0x000ea20000300800 */
[----:B------:R-:W-:-:S03]  /*9bd0*/  @!P4 IMAD.X R11, R15, 0x1, R153, P3 ;  /* 0x000000010f0bc824 */ /* 0x000fc600018e0699 */
[----:B------:R-:W3:Y:S02]  /*9be0*/  LDL.LU R15, [R1+0xc] ;  /* 0x00000c00010f7983 */ /* 0x000ee40000300800 */
[----:B---3--:R-:W-:-:S05]  /*9bf0*/  @!P4 IMAD R15, R15, R17, R4 ;  /* 0x000000110f0fc224 */ /* 0x008fca00078e0204 */
[----:B------:R0:W-:Y:S04]  /*9c00*/  @!P4 STG.E.U8 desc[UR36][R10.64], R15 ;  /* 0x0000000f0a00c986 */ /* 0x0001e8000c101124 */
[----:B------:R-:W3:Y:S04]  /*9c10*/  @!P2 LDG.E.U8 R16, desc[UR36][R8.64+0x8] ;  /* 0x000008240810a981 */ /* 0x000ee8000c1e1100 */
[----:B0-----:R-:W4:Y:S01]  /*9c20*/  LDL.LU R15, [R1+0x10] ;  /* 0x00001000010f7983 */ /* 0x001f220000300800 */
[----:B------:R-:W-:Y:S02]  /*9c30*/  ISETP.LT.OR P3, PT, R0, 0xa, !P0 ;  /* 0x0000000a0000780c */ /* 0x000fe40004761670 */
[----:B---3--:R-:W-:-:S05]  /*9c40*/  @!P2 PRMT R10, R16, 0x8880, RZ ;  /* 0x00008880100aa816 */ /* 0x008fca00000000ff */
[----:B------:R-:W-:Y:S01]  /*9c50*/  @!P2 IMAD.MOV.U32 R11, RZ, RZ, R10 ;  /* 0x000000ffff0ba224 */ /* 0x000fe200078e000a */
[----:B------:R-:W-:-:S03]  /*9c60*/  @!P2 IADD3 R10, P4, R2, R155, RZ ;  /* 0x0000009b020aa210 */ /* 0x000fc60007f9e0ff */
[----:B------:R-:W-:Y:S02]  /*9c70*/  @!P2 IMAD R4, R11, R18, RZ ;  /* 0x000000120b04a224 */ /* 0x000fe400078e02ff */
[----:B------:R-:W-:Y:S02]  /*9c80*/  @!P2 IMAD.X R11, R3, 0x1, R153, P4 ;  /* 0x00000001030ba824 */ /* 0x000fe400020e0699 */
[----:B----4-:R-:W-:-:S05]  /*9c90*/  @!P2 IMAD R15, R15, R17, R4 ;  /* 0x000000110f0fa224 */ /* 0x010fca00078e0204 */
[----:B------:R0:W-:Y:S04]  /*9ca0*/  @!P2 STG.E.U8 desc[UR36][R10.64+0x8], R15 ;  /* 0x0000080f0a00a986 */ /* 0x0001e8000c101124 */
[----:B------:R-:W0:Y:S01]  /*9cb0*/  @!P3 LDG.E.U8 R16, desc[UR36][R8.64+0x9] ;  /* 0x000009240810b981 */ /* 0x000e22000c1e1100 */
[----:B------:R-:W-:Y:S02]  /*9cc0*/  ISETP.LT.OR P2, PT, R0, 0x9, !P1 ;  /* 0x000000090000780c */ /* 0x000fe40004f41670 */
[----:B0-----:R-:W-:-:S05]  /*9cd0*/  @!P3 PRMT R10, R16, 0x8880, RZ ;  /* 0x00008880100ab816 */ /* 0x001fca00000000ff */
[----:B------:R-:W-:Y:S01]  /*9ce0*/  @!P3 IMAD.MOV.U32 R11, RZ, RZ, R10 ;  /* 0x000000ffff0bb224 */ /* 0x000fe200078e000a */
[----:B------:R-:W-:-:S03]  /*9cf0*/  @!P3 IADD3 R10, P4, R2, R155, RZ ;  /* 0x0000009b020ab210 */ /* 0x000fc60007f9e0ff */
[----:B------:R-:W-:Y:S02]  /*9d00*/  @!P3 IMAD R4, R11, R18, RZ ;  /* 0x000000120b04b224 */ /* 0x000fe400078e02ff */
[----:B------:R-:W-:Y:S02]  /*9d10*/  @!P3 IMAD.X R11, R3, 0x1, R153, P4 ;  /* 0x00000001030bb824 */ /* 0x000fe400020e0699 */
[----:B--2---:R-:W-:-:S05]  /*9d20*/  @!P3 IMAD R15, R152, R17, R4 ;  /* 0x00000011980fb224 */ /* 0x004fca00078e0204 */
[----:B------:R0:W-:Y:S04]  /*9d30*/  @!P3 STG.E.U8 desc[UR36][R10.64+0x9], R15 ;  /* 0x0000090f0a00b986 */ /* 0x0001e8000c101124 */
[----:B------:R-:W0:Y:S02]  /*9d40*/  @!P2 LDG.E.U8 R16, desc[UR36][R6.64+0x8] ;  /* 0x000008240610a981 */ /* 0x000e24000c1e1100 */
[----:B0-----:R-:W-:-:S05]  /*9d50*/  @!P2 PRMT R10, R16, 0x8880, RZ ;  /* 0x00008880100aa816 */ /* 0x001fca00000000ff */
[----:B------:R-:W-:-:S04]  /*9d60*/  @!P2 IMAD.MOV.U32 R152, RZ, RZ, R10 ;  /* 0x000000ffff98a224 */ /* 0x000fc800078e000a */
[----:B------:R-:W-:Y:S02]  /*9d70*/  @!P2 IMAD R4, R152, R18, RZ ;  /* 0x000000129804a224 */ /* 0x000fe400078e02ff */
[----:B------:R-:W2:Y:S01]  /*9d80*/  LDL.LU R152, [R1+0x18] ;  /* 0x0000180001987983 */ /* 0x000ea20000300800 */
[----:B------:R-:W-:Y:S02]  /*9d90*/  @!P2 IADD3 R11, P4, P5, R23, 0x8, R2 ;  /* 0x00000008170ba810 */ /* 0x000fe40007d9e002 */
[----:B------:R-:W-:Y:S02]  /*9da0*/  ISETP.LT.OR P3, PT, R0, 0xa, !P1 ;  /* 0x0000000a0000780c */ /* 0x000fe40004f61670 */
[----:B------:R-:W-:Y:S02]  /*9db0*/  @!P2 IADD3.X R15, R19, RZ, R3, P4, P5 ;  /* 0x000000ff130fa210 */ /* 0x000fe400027ea403 */
[----:B------:R-:W-:-:S05]  /*9dc0*/  @!P2 IADD3 R10, P4, R11, R155, RZ ;  /* 0x0000009b0b0aa210 */ /* 0x000fca0007f9e0ff */
[----:B------:R-:W-:Y:S02]  /*9dd0*/  @!P2 IMAD.X R11, R15, 0x1, R153, P4 ;  /* 0x000000010f0ba824 */ /* 0x000fe400020e0699 */
[----:B--2---:R-:W-:-:S05]  /*9de0*/  @!P2 IMAD R15, R152, R17, R4 ;  /* 0x00000011980fa224 */ /* 0x004fca00078e0204 */
[----:B------:R0:W-:Y:S04]  /*9df0*/  @!P2 STG.E.U8 desc[UR36][R10.64], R15 ;  /* 0x0000000f0a00a986 */ /* 0x0001e8000c101124 */
[----:B------:R-:W2:Y:S01]  /*9e00*/  @!P3 LDG.E.U8 R16, desc[UR36][R6.64+0x9] ;  /* 0x000009240610b981 */ /* 0x000ea2000c1e1100 */
        /* <DEDUP_REMOVED lines=8> */
[----:B------:R-:W3:Y:S01]  /*9e90*/  LDL.LU R15, [R1+0x1c] ;  /* 0x00001c00010f7983 */ /* 0x000ee20000300800 */
[----:B------:R-:W-:Y:S01]  /*9ea0*/  ISETP.LT.OR P2, PT, R0, 0x11, !P0 ;  /* 0x000000110000780c */ /* 0x000fe20004741670 */
[----:B---3--:R-:W-:-:S05]  /*9eb0*/  @!P3 IMAD R15, R15, R17, R4 ;  /* 0x000000110f0fb224 */ /* 0x008fca00078e0204 */
[----:B------:R0:W-:Y:S07]  /*9ec0*/  @!P3 STG.E.U8 desc[UR36][R10.64], R15 ;  /* 0x0000000f0a00b986 */ /* 0x0001ee000c101124 */
[----:B------:R-:W3:Y:S04]  /*9ed0*/  @!P2 LDG.E.U8 R16, desc[UR36][R8.64+0x10] ;  /* 0x000010240810a981 */ /* 0x000ee8000c1e1100 */
[----:B0-----:R-:W4:Y:S01]  /*9ee0*/  LDL.LU R15, [R1+0x20] ;  /* 0x00002000010f7983 */ /* 0x001f220000300800 */
[----:B------:R-:W-:-:S02]  /*9ef0*/  ISETP.LT.OR P3, PT, R0, 0x12, !P0 ;  /* 0x000000120000780c */ /* 0x000fc40004761670 */
        /* <DEDUP_REMOVED lines=484> */
[----:B------:R-:W-:Y:S02]  /*bd40*/  @!P2 IADD3 R10, P4, R2, R155, RZ ;  /* 0x0000009b020aa210 */ /* 0x000fe40007f9e0ff */
[----:B---3--:R-:W-:-:S05]  /*bd50*/  @!P2 PRMT R11, R16, 0x8880, RZ ;  /* 0x00008880100ba816 */ /* 0x008fca00000000ff */
[----:B------:R-:W-:Y:S02]  /*bd60*/  @!P2 IMAD R4, R11, R18, RZ ;  /* 0x000000120b04a224 */ /* 0x000fe400078e02ff */
[----:B------:R-:W-:Y:S02]  /*bd70*/  @!P2 IMAD.X R11, R3, 0x1, R153, P4 ;  /* 0x00000001030ba824 */ /* 0x000fe400020e0699 */
[----:B----4-:R-:W-:-:S05]  /*bd80*/  @!P2 IMAD R15, R15, R17, R4 ;  /* 0x000000110f0fa224 */ /* 0x010fca00078e0204 */
[----:B------:R0:W-:Y:S04]  /*bd90*/  @!P2 STG.E.U8 desc[UR36][R10.64+0x68], R15 ;  /* 0x0000680f0a00a986 */ /* 0x0001e8000c101124 */
[----:B------:R-:W3:Y:S01]  /*bda0*/  @!P3 LDG.E.U8 R16, desc[UR36][R8.64+0x69] ;  /* 0x000069240810b981 */ /* 0x000ee2000c1e1100 */
[----:B------:R-:W-:Y:S02]  /*bdb0*/  ISETP.LT.OR P2, PT, R0, 0x69, !P1 ;  /* 0x000000690000780c */ /* 0x000fe40004f41670 */
[----:B0-----:R-:W-:Y:S02]  /*bdc0*/  @!P3 IADD3 R10, P4, R2, R155, RZ ;  /* 0x0000009b020ab210 */ /* 0x001fe40007f9e0ff */
[----:B---3--:R-:W-:-:S05]  /*bdd0*/  @!P3 PRMT R11, R16, 0x8880, RZ ;  /* 0x00008880100bb816 */ /* 0x008fca00000000ff */
[----:B------:R-:W-:Y:S02]  /*bde0*/  @!P3 IMAD R4, R11, R18, RZ ;  /* 0x000000120b04b224 */ /* 0x000fe400078e02ff */
[----:B------:R-:W-:Y:S02]  /*bdf0*/  @!P3 IMAD.X R11, R3, 0x1, R153, P4 ;  /* 0x00000001030bb824 */ /* 0x000fe400020e0699 */
[----:B--2---:R-:W-:-:S05]  /*be00*/  @!P3 IMAD R15, R152, R17, R4 ;  /* 0x00000011980fb224 */ /* 0x004fca00078e0204 */
[----:B------:R0:W-:Y:S04]  /*be10*/  @!P3 STG.E.U8 desc[UR36][R10.64+0x69], R15 ;  /* 0x0000690f0a00b986 */ /* 0x0001e8000c101124 */
[----:B------:R-:W2:Y:S01]  /*be20*/  @!P2 LDG.E.U8 R16, desc[UR36][R6.64+0x68] ;  /* 0x000068240610a981 */ /* 0x000ea2000c1e1100 */
[----:B------:R-:W-:Y:S02]  /*be30*/  ISETP.LT.OR P3, PT, R0, 0x6a, !P1 ;  /* 0x0000006a0000780c */ /* 0x000fe40004f61670 */
[----:B0-----:R-:W-:-:S04]  /*be40*/  @!P2 IADD3 R10, P4, P5, R23, 0x68, R2 ;  /* 0x00000068170aa810 */ /* 0x001fc80007d9e002 */
[----:B------:R-:W-:Y:S02]  /*be50*/  @!P2 IADD3.X R11, R19, RZ, R3, P4, P5 ;  /* 0x000000ff130ba210 */ /* 0x000fe400027ea403 */
[----:B------:R-:W-:-:S05]  /*be60*/  @!P2 IADD3 R10, P4, R10, R155, RZ ;  /* 0x0000009b0a0aa210 */ /* 0x000fca0007f9e0ff */
[----:B------:R-:W-:Y:S01]  /*be70*/  @!P2 IMAD.X R11, R11, 0x1, R153, P4 ;  /* 0x000000010b0ba824 */ /* 0x000fe200020e0699 */
[----:B--2---:R-:W-:-:S05]  /*be80*/  @!P2 PRMT R15, R16, 0x8880, RZ ;  /* 0x00008880100fa816 */ /* 0x004fca00000000ff */
[----:B------:R-:W-:-:S04]  /*be90*/  @!P2 IMAD R4, R15, R18, RZ ;  /* 0x000000120f04a224 */ /* 0x000fc800078e02ff */
[----:B------:R-:W-:-:S05]  /*bea0*/  @!P2 IMAD R15, R161, R17, R4 ;  /* 0x00000011a10fa224 */ /* 0x000fca00078e0204 */
        /* <DEDUP_REMOVED lines=13> */
[----:B0-----:R-:W-:Y:S02]  /*bf80*/  @!P2 IADD3 R10, P4, R2, R155, RZ ;  /* 0x0000009b020aa210 */ /* 0x001fe40007f9e0ff */
[----:B--2---:R-:W-:-:S05]  /*bf90*/  @!P2 PRMT R152, R16, 0x8880, RZ ;  /* 0x000088801098a816 */ /* 0x004fca00000000ff */
[----:B------:R-:W-:-:S04]  /*bfa0*/  @!P2 IMAD.MOV.U32 R11, RZ, RZ, R152 ;  /* 0x000000ffff0ba224 */ /* 0x000fc800078e0098 */
[----:B------:R-:W-:Y:S02]  /*bfb0*/  @!P2 IMAD R4, R11, R18, RZ ;  /* 0x000000120b04a224 */ /* 0x000fe400078e02ff */
[----:B------:R-:W-:Y:S02]  /*bfc0*/  @!P2 IMAD.X R11, R3, 0x1, R153, P4 ;  /* 0x00000001030ba824 */ /* 0x000fe400020e0699 */
[----:B-----5:R-:W-:-:S05]  /*bfd0*/  @!P2 IMAD R15, R234, R17, R4 ;  /* 0x00000011ea0fa224 */ /* 0x020fca00078e0204 */
        /* <DEDUP_REMOVED lines=8> */
[----:B------:R-:W-:-:S05]  /*c060*/  @!P3 IMAD R161, R163, R17, R4 ;  /* 0x00000011a3a1b224 */ /* 0x000fca00078e0204 */
[----:B------:R0:W-:Y:S04]  /*c070*/  @!P3 STG.E.U8 desc[UR36][R10.64+0x71], R161 ;  /* 0x000071a10a00b986 */ /* 0x0001e8000c101124 */
[----:B------:R-:W2:Y:S01]  /*c080*/  @!P2 LDG.E.U8 R16, desc[UR36][R6.64+0x70] ;  /* 0x000070240610a981 */ /* 0x000ea2000c1e1100 */
[----:B------:R-:W-:Y:S02]  /*c090*/  @!P2 IADD3 R152, P4, P5, R23, 0x70, R2 ;  /* 0x000000701798a810 */ /* 0x000fe40007d9e002 */
[----:B------:R-:W-:Y:S02]  /*c0a0*/  ISETP.LT.OR P3, PT, R0, 0x72, !P1 ;  /* 0x000000720000780c */ /* 0x000fe40004f61670 */
[----:B--2---:R-:W-:-:S05]  /*c0b0*/  @!P2 PRMT R15, R16, 0x8880, RZ ;  /* 0x00008880100fa816 */ /* 0x004fca00000000ff */
[----:B0-----:R-:W-:Y:S01]  /*c0c0*/  @!P2 IMAD.MOV.U32 R11, RZ, RZ, R15 ;  /* 0x000000ffff0ba224 */ /* 0x001fe200078e000f */
[----:B------:R-:W-:Y:S02]  /*c0d0*/  @!P2 IADD3.X R15, R19, RZ, R3, P4, P5 ;  /* 0x000000ff130fa210 */ /* 0x000fe400027ea403 */
[----:B------:R-:W-:Y:S01]  /*c0e0*/  @!P2 IADD3 R10, P4, R152, R155, RZ ;  /* 0x0000009b980aa210 */ /* 0x000fe20007f9e0ff */
[----:B------:R-:W-:-:S04]  /*c0f0*/  @!P2 IMAD R4, R11, R18, RZ ;  /* 0x000000120b04a224 */ /* 0x000fc800078e02ff */
[----:B------:R-:W-:Y:S02]  /*c100*/  @!P2 IMAD.X R11, R15, 0x1, R153, P4 ;  /* 0x000000010f0ba824 */ /* 0x000fe400020e0699 */
[----:B------:R-:W-:-:S05]  /*c110*/  @!P2 IMAD R163, R154, R17, R4 ;  /* 0x000000119aa3a224 */ /* 0x000fca00078e0204 */
[----:B------:R0:W-:Y:S04]  /*c120*/  @!P2 STG.E.U8 desc[UR36][R10.64], R163 ;  /* 0x000000a30a00a986 */ /* 0x0001e8000c101124 */
[----:B------:R-:W2:Y:S01]  /*c130*/  @!P3 LDG.E.U8 R16, desc[UR36][R6.64+0x71] ;  /* 0x000071240610b981 */ /* 0x000ea2000c1e1100 */
[----:B------:R-:W-:Y:S02]  /*c140*/  @!P3 IADD3 R154, P4, P5, R23, 0x71, R2 ;  /* 0x00000071179ab810 */ /* 0x000fe40007d9e002 */
[----:B------:R-:W-:Y:S02]  /*c150*/  ISETP.LT.OR P2, PT, R0, 0x79, !P0 ;  /* 0x000000790000780c */ /* 0x000fe40004741670 */
[----:B------:R-:W-:Y:S02]  /*c160*/  @!P3 IADD3.X R152, R19, RZ, R3, P4, P5 ;  /* 0x000000ff1398b210 */ /* 0x000fe400027ea403 */
[----:B0-----:R-:W-:-:S05]  /*c170*/  @!P3 IADD3 R10, P4, R154, R155, RZ ;  /* 0x0000009b9a0ab210 */ /* 0x001fca0007f9e0ff */
[----:B------:R-:W-:Y:S01]  /*c180*/  @!P3 IMAD.X R11, R152, 0x1, R153, P4 ;  /* 0x00000001980bb824 */ /* 0x000fe200020e0699 */
[----:B--2---:R-:W-:-:S05]  /*c190*/  @!P3 PRMT R15, R16, 0x8880, RZ ;  /* 0x00008880100fb816 */ /* 0x004fca00000000ff */
[----:B------:R-:W-:-:S04]  /*c1a0*/  @!P3 IMAD R4, R15, R18, RZ ;  /* 0x000000120f04b224 */ /* 0x000fc800078e02ff */
[----:B------:R-:W-:-:S05]  /*c1b0*/  @!P3 IMAD R15, R233, R17, R4 ;  /* 0x00000011e90fb224 */ /* 0x000fca00078e0204 */
[----:B------:R0:W-:Y:S04]  /*c1c0*/  @!P3 STG.E.U8 desc[UR36][R10.64], R15 ;  /* 0x0000000f0a00b986 */ /* 0x0001e8000c101124 */
[----:B------:R-:W2:Y:S01]  /*c1d0*/  @!P2 LDG.E.U8 R16, desc[UR36][R8.64+0x78] ;  /* 0x000078240810a981 */ /* 0x000ea2000c1e1100 */
[----:B------:R-:W-:Y:S02]  /*c1e0*/  ISETP.LT.OR P3, PT, R0, 0x7a, !P0 ;  /* 0x0000007a0000780c */ /* 0x000fe40004761670 */
        /* <DEDUP_REMOVED lines=154> */
[----:B------:R-:W-:Y:S02]  /*cb90*/  @!P3 IMAD R4, R11, R18, RZ ;  /* 0x000000120b04b224 */ /* 0x000fe400078e02ff */
[----:B------:R-:W-:Y:S02]  /*cba0*/  @!P3 IMAD.X R11, R3, 0x1, R153, P4 ;  /* 0x00000001030bb824 */ /* 0x000fe400020e0699 */
[----:B------:R-:W-:-:S05]  /*cbb0*/  @!P3 IMAD R15, R216, R17, R4 ;  /* 0x00000011d80fb224 */ /* 0x000fca00078e0204 */
[----:B------:R0:W-:Y:S04]  /*cbc0*/  @!P3 STG.E.U8 desc[UR36][R10.64+0x99], R15 ;  /* 0x0000990f0a00b986 */ /* 0x0001e8000c101124 */
[----:B------:R-:W2:Y:S01]  /*cbd0*/  @!P2 LDG.E.U8 R16, desc[UR36][R6.64+0x98] ;  /* 0x000098240610a981 */ /* 0x000ea2000c1e1100 */
[----:B-1----:R-:W-:Y:S02]  /*cbe0*/  @!P2 IADD3 R162, P4, P5, R23, 0x98, R2 ;  /* 0x0000009817a2a810 */ /* 0x002fe40007d9e002 */
[----:B------:R-:W-:Y:S02]  /*cbf0*/  ISETP.LT.OR P3, PT, R0, 0x9a, !P1 ;  /* 0x0000009a0000780c */ /* 0x000fe40004f61670 */
        /* <DEDUP_REMOVED lines=8> */
[----:B0-----:R-:W-:Y:S02]  /*cc80*/  @!P3 IADD3 R10, P4, P5, R23, 0x99, R2 ;  /* 0x00000099170ab810 */ /* 0x001fe40007d9e002 */
[----:B------:R-:W-:Y:S02]  /*cc90*/  ISETP.LT.OR P2, PT, R0, 0xa1, !P0 ;  /* 0x000000a10000780c */ /* 0x000fe40004741670 */
[----:B------:R-:W-:Y:S02]  /*cca0*/  @!P3 IADD3.X R152, R19, RZ, R3, P4, P5 ;  /* 0x000000ff1398b210 */ /* 0x000fe400027ea403 */
[----:B------:R-:W-:-:S02]  /*ccb0*/  @!P3 IADD3 R10, P4, R10, R155, RZ ;  /* 0x0000009b0a0ab210 */ /* 0x000fc40007f9e0ff */
[----:B--2---:R-:W-:-:S05]  /*ccc0*/  @!P3 PRMT R11, R16, 0x8880, RZ ;  /* 0x00008880100bb816 */ /* 0x004fca00000000ff */
[----:B------:R-:W-:Y:S02]  /*ccd0*/  @!P3 IMAD R4, R11, R18, RZ ;  /* 0x000000120b04b224 */ /* 0x000fe400078e02ff */
[----:B------:R-:W-:Y:S02]  /*cce0*/  @!P3 IMAD.X R11, R152, 0x1, R153, P4 ;  /* 0x00000001980bb824 */ /* 0x000fe400020e0699 */
[----:B------:R-:W-:-:S05]  /*ccf0*/  @!P3 IMAD R15, R167, R17, R4 ;  /* 0x00000011a70fb224 */ /* 0x000fca00078e0204 */
[----:B------:R0:W-:Y:S04]  /*cd00*/  @!P3 STG.E.U8 desc[UR36][R10.64], R15 ;  /* 0x0000000f0a00b986 */ /* 0x0001e8000c101124 */
[----:B------:R-:W2:Y:S01]  /*cd10*/  @!P2 LDG.E.U8 R16, desc[UR36][R8.64+0xa0] ;  /* 0x0000a0240810a981 */ /* 0x000ea2000c1e1100 */
[----:B------:R-:W-:Y:S02]  /*cd20*/  ISETP.LT.OR P3, PT, R0, 0xa2, !P0 ;  /* 0x000000a20000780c */ /* 0x000fe40004761670 */
[----:B-1----:R-:W-:-:S05]  /*cd30*/  @!P2 IADD3 R162, P4, R2, R155, RZ ;  /* 0x0000009b02a2a210 */ /* 0x002fca0007f9e0ff */
[----:B------:R-:W-:Y:S01]  /*cd40*/  @!P2 IMAD.X R163, R3, 0x1, R153, P4 ;  /* 0x0000000103a3a824 */ /* 0x000fe200020e0699 */
[----:B--2---:R-:W-:-:S05]  /*cd50*/  @!P2 PRMT R161, R16, 0x8880, RZ ;  /* 0x0000888010a1a816 */ /* 0x004fca00000000ff */
[----:B------:R-:W-:-:S04]  /*cd60*/  @!P2 IMAD R4, R161, R18, RZ ;  /* 0x00000012a104a224 */ /* 0x000fc800078e02ff */
[----:B------:R-:W-:-:S05]  /*cd70*/  @!P2 IMAD R161, R166, R17, R4 ;  /* 0x00000011a6a1a224 */ /* 0x000fca00078e0204 */
[----:B------:R1:W-:Y:S04]  /*cd80*/  @!P2 STG.E.U8 desc[UR36][R162.64+0xa0], R161 ;  /* 0x0000a0a1a200a986 */ /* 0x0003e8000c101124 */
[----:B------:R-:W0:Y:S01]  /*cd90*/  @!P3 LDG.E.U8 R16, desc[UR36][R8.64+0xa1] ;  /* 0x0000a1240810b981 */ /* 0x000e22000c1e1100 */
[----:B------:R-:W-:Y:S02]  /*cda0*/  ISETP.LT.OR P2, PT, R0, 0xa1, !P1 ;  /* 0x000000a10000780c */ /* 0x000fe40004f41670 */
[----:B------:R-:W-:-:S05]  /*cdb0*/  @!P3 IADD3 R166, P4, R2, R155, RZ ;  /* 0x0000009b02a6b210 */ /* 0x000fca0007f9e0ff */
[----:B------:R-:W-:Y:S01]  /*cdc0*/  @!P3 IMAD.X R167, R3, 0x1, R153, P4 ;  /* 0x0000000103a7b824 */ /* 0x000fe200020e0699 */
[----:B0-----:R-:W-:-:S05]  /*cdd0*/  @!P3 PRMT R11, R16, 0x8880, RZ ;  /* 0x00008880100bb816 */ /* 0x001fca00000000ff */
[----:B------:R-:W-:-:S04]  /*cde0*/  @!P3 IMAD R4, R11, R18, RZ ;  /* 0x000000120b04b224 */ /* 0x000fc800078e02ff */
[----:B------:R-:W-:-:S05]  /*cdf0*/  @!P3 IMAD R15, R214, R17, R4 ;  /* 0x00000011d60fb224 */ /* 0x000fca00078e0204 */
[----:B------:R0:W-:Y:S04]  /*ce00*/  @!P3 STG.E.U8 desc[UR36][R166.64+0xa1], R15 ;  /* 0x0000a10fa600b986 */ /* 0x0001e8000c101124 */
[----:B------:R-:W2:Y:S01]  /*ce10*/  @!P2 LDG.E.U8 R16, desc[UR36][R6.64+0xa0] ;  /* 0x0000a0240610a981 */ /* 0x000ea2000c1e1100 */
[----:B------:R-:W-:Y:S02]  /*ce20*/  @!P2 IADD3 R10, P4, P5, R23, 0xa0, R2 ;  /* 0x000000a0170aa810 */ /* 0x000fe40007d9e002 */
[----:B------:R-:W-:Y:S02]  /*ce30*/  ISETP.LT.OR P3, PT, R0, 0xa2, !P1 ;  /* 0x000000a20000780c */ /* 0x000fe40004f61670 */
[----:B------:R-:W-:Y:S02]  /*ce40*/  @!P2 IADD3.X R152, R19, RZ, R3, P4, P5 ;  /* 0x000000ff1398a210 */ /* 0x000fe400027ea403 */
[----:B------:R-:W-:-:S02]  /*ce50*/  @!P2 IADD3 R10, P4, R10, R155, RZ ;  /* 0x0000009b0a0aa210 */ /* 0x000fc40007f9e0ff */
[----:B--2---:R-:W-:-:S05]  /*ce60*/  @!P2 PRMT R11, R16, 0x8880, RZ ;  /* 0x00008880100ba816 */ /* 0x004fca00000000ff */
[----:B------:R-:W-:Y:S02]  /*ce70*/  @!P2 IMAD R4, R11, R18, RZ ;  /* 0x000000120b04a224 */ /* 0x000fe400078e02ff */
[----:B------:R-:W-:Y:S02]  /*ce80*/  @!P2 IMAD.X R11, R152, 0x1, R153, P4 ;  /* 0x00000001980ba824 */ /* 0x000fe400020e0699 */
[----:B-1----:R-:W-:-:S05]  /*ce90*/  @!P2 IMAD R161, R213, R17, R4 ;  /* 0x00000011d5a1a224 */ /* 0x002fca00078e0204 */
[----:B------:R1:W-:Y:S04]  /*cea0*/  @!P2 STG.E.U8 desc[UR36][R10.64], R161 ;  /* 0x000000a10a00a986 */ /* 0x0003e8000c101124 */
[----:B------:R-:W0:Y:S01]  /*ceb0*/  @!P3 LDG.E.U8 R16, desc[UR36][R6.64+0xa1] ;  /* 0x0000a1240610b981 */ /* 0x000e22000c1e1100 */
[----:B------:R-:W-:Y:S02]  /*cec0*/  @!P3 IADD3 R162, P4, P5, R23, 0xa1, R2 ;  /* 0x000000a117a2b810 */ /* 0x000fe40007d9e002 */
[----:B------:R-:W-:Y:S02]  /*ced0*/  ISETP.LT.OR P2, PT, R0, 0xa9, !P0 ;  /* 0x000000a90000780c */ /* 0x000fe40004741670 */
[----:B------:R-:W-:Y:S02]  /*cee0*/  @!P3 IADD3.X R152, R19, RZ, R3, P4, P5 ;  /* 0x000000ff1398b210 */ /* 0x000fe400027ea403 */
[----:B------:R-:W-:-:S05]  /*cef0*/  @!P3 IADD3 R162, P4, R162, R155, RZ ;  /* 0x0000009ba2a2b210 */ /* 0x000fca0007f9e0ff */
[----:B------:R-:W-:Y:S01]  /*cf00*/  @!P3 IMAD.X R163, R152, 0x1, R153, P4 ;  /* 0x0000000198a3b824 */ /* 0x000fe200020e0699 */
[----:B0-----:R-:W-:-:S05]  /*cf10*/  @!P3 PRMT R15, R16, 0x8880, RZ ;  /* 0x00008880100fb816 */ /* 0x001fca00000000ff */
[----:B------:R-:W-:-:S04]  /*cf20*/  @!P3 IMAD R4, R15, R18, RZ ;  /* 0x000000120f04b224 */ /* 0x000fc800078e02ff */
[----:B------:R-:W-:-:S05]  /*cf30*/  @!P3 IMAD R15, R212, R17, R4 ;  /* 0x00000011d40fb224 */ /* 0x000fca00078e0204 */
[----:B------:R0:W-:Y:S04]  /*cf40*/  @!P3 STG.E.U8 desc[UR36][R162.64], R15 ;  /* 0x0000000fa200b986 */ /* 0x0001e8000c101124 */
[----:B------:R-:W2:Y:S01]  /*cf50*/  @!P2 LDG.E.U8 R16, desc[UR36][R8.64+0xa8] ;  /* 0x0000a8240810a981 */ /* 0x000ea2000c1e1100 */
[----:B------:R-:W-:Y:S02]  /*cf60*/  ISETP.LT.OR P3, PT, R0, 0xaa, !P0 ;  /* 0x000000aa0000780c */ /* 0x000fe40004761670 */
[----:B-1----:R-:W-:Y:S02]  /*cf70*/  @!P2 IADD3 R10, P4, R2, R155, RZ ;  /* 0x0000009b020aa210 */ /* 0x002fe40007f9e0ff */
[----:B--2---:R-:W-:-:S05]  /*cf80*/  @!P2 PRMT R11, R16, 0x8880, RZ ;  /* 0x00008880100ba816 */ /* 0x004fca00000000ff */
[----:B------:R-:W-:Y:S02]  /*cf90*/  @!P2 IMAD R4, R11, R18, RZ ;  /* 0x000000120b04a224 */ /* 0x000fe400078e02ff */
[----:B------:R-:W-:Y:S02]  /*cfa0*/  @!P2 IMAD.X R11, R3, 0x1, R153, P4 ;  /* 0x00000001030ba824 */ /* 0x000fe400020e0699 */
        /* <DEDUP_REMOVED lines=11> */
[----:B-1----:R-:W-:Y:S02]  /*d060*/  @!P2 IADD3 R10, P4, P5, R23, 0xa8, R2 ;  /* 0x000000a8170aa810 */ /* 0x002fe40007d9e002 */
        /* <DEDUP_REMOVED lines=9> */
[----:B0-----:R-:W-:Y:S02]  /*d100*/  @!P3 IADD3 R162, P4, P5, R23, 0xa9, R2 ;  /* 0x000000a917a2b810 */ /* 0x001fe40007d9e002 */
        /* <DEDUP_REMOVED lines=351> */
[----:B------:R-:W-:Y:S02]  /*e700*/  @!P2 IADD3 R8, P4, R8, R155, RZ ;  /* 0x0000009b0808a210 */ /* 0x000fe40007f9e0ff */
[----:B-1----:R-:W-:-:S02]  /*e710*/  @!P2 IADD3.X R10, R19, RZ, R3, P0, P3 ;  /* 0x000000ff130aa210 */ /* 0x002fc400007e6403 */
[----:B--2---:R-:W-:-:S05]  /*e720*/  @!P2 PRMT R9, R16, 0x8880, RZ ;  /* 0x000088801009a816 */ /* 0x004fca00000000ff */
[----:B------:R-:W-:Y:S02]  /*e730*/  @!P2 IMAD R4, R9, R18, RZ ;  /* 0x000000120904a224 */ /* 0x000fe400078e02ff */
[----:B------:R-:W-:Y:S02]  /*e740*/  @!P2 IMAD.X R9, R10, 0x1, R153, P4 ;  /* 0x000000010a09a824 */ /* 0x000fe400020e0699 */
[----:B------:R-:W-:-:S05]  /*e750*/  @!P2 IMAD R161, R169, R17, R4 ;  /* 0x00000011a9a1a224 */ /* 0x000fca00078e0204 */
[----:B------:R1:W-:Y:S04]  /*e760*/  @!P2 STG.E.U8 desc[UR36][R8.64], R161 ;  /* 0x000000a10800a986 */ /* 0x0003e8000c101124 */
[----:B------:R2:W3:Y:S01]  /*e770*/  @!P1 LDG.E.U8 R16, desc[UR36][R6.64+0xf9] ;  /* 0x0000f92406109981 */ /* 0x0004e2000c1e1100 */
[----:B------:R-:W-:-:S05]  /*e780*/  IADD3 R167, P0, R5, 0x100, RZ ;  /* 0x0000010005a77810 */ /* 0x000fca0007f1e0ff */
[----:B------:R-:W-:-:S04]  /*e790*/  IMAD.X R159, RZ, RZ, R159, P0 ;  /* 0x000000ffff9f7224 */ /* 0x000fc800000e069f */
[-C--:B------:R-:W-:Y:S01]  /*e7a0*/  IMAD R152, R159, R12.reuse, RZ ;  /* 0x0000000c9f987224 */ /* 0x080fe200078e02ff */
[----:B------:R-:W-:Y:S01]  /*e7b0*/  ISETP.GE.AND P0, PT, R14, 0x101, PT ;  /* 0x000001010e00780c */ /* 0x000fe20003f06270 */
[----:B------:R-:W-:-:S04]  /*e7c0*/  IMAD.WIDE.U32 R10, R167, R12, R156 ;  /* 0x0000000ca70a7225 */ /* 0x000fc800078e009c */
[----:B0-----:R-:W-:Y:S01]  /*e7d0*/  IMAD R163, R167, R13, R152 ;  /* 0x0000000da7a37224 */ /* 0x001fe200078e0298 */
[----:B------:R-:W-:Y:S02]  /*e7e0*/  @!P1 IADD3 R152, P4, P5, R23, 0xf9, R2 ;  /* 0x000000f917989810 */ /* 0x000fe40007d9e002 */
[----:B------:R-:W-:Y:S02]  /*e7f0*/  ISETP.LT.OR P2, PT, R0, 0x1, !P0 ;  /* 0x000000010000780c */ /* 0x000fe40004741670 */
[----:B--2---:R-:W-:Y:S02]  /*e800*/  IADD3 R6, P3, R10, R20, RZ ;  /* 0x000000140a067210 */ /* 0x004fe40007f7e0ff */
[----:B-1----:R-:W-:Y:S02]  /*e810*/  @!P1 IADD3.X R8, R19, RZ, R3, P4, P5 ;  /* 0x000000ff13089210 */ /* 0x002fe400027ea403 */
[----:B------:R-:W-:Y:S02]  /*e820*/  @!P1 IADD3 R10, P4, R152, R155, RZ ;  /* 0x0000009b980a9210 */ /* 0x000fe40007f9e0ff */
[----:B------:R-:W-:-:S03]  /*e830*/  IADD3.X R7, R21, R11, R163, P3, !PT ;  /* 0x0000000b15077210 */ /* 0x000fc60001ffe4a3 */
[----:B------:R-:W-:Y:S02]  /*e840*/  @!P1 IMAD.X R11, R8, 0x1, R153, P4 ;  /* 0x00000001080b9824 */ /* 0x000fe400020e0699 */
[----:B------:R-:W0:Y:S01]  /*e850*/  LDC.64 R8, c[0x0][0x5c8] ;  /* 0x00017200ff087b82 */ /* 0x000e220000000a00 */
[----:B---3--:R-:W-:-:S05]  /*e860*/  @!P1 PRMT R5, R16, 0x8880, RZ ;  /* 0x0000888010059816 */ /* 0x008fca00000000ff */
[----:B------:R-:W-:-:S04]  /*e870*/  @!P1 IMAD R4, R5, R18, RZ ;  /* 0x0000001205049224 */ /* 0x000fc800078e02ff */
[----:B------:R-:W-:-:S05]  /*e880*/  @!P1 IMAD R13, R168, R17, R4 ;  /* 0x00000011a80d9224 */ /* 0x000fca00078e0204 */
[----:B------:R1:W-:Y:S04]  /*e890*/  @!P1 STG.E.U8 desc[UR36][R10.64], R13 ;  /* 0x0000000d0a009986 */ /* 0x0003e8000c101124 */
[----:B------:R-:W2:Y:S01]  /*e8a0*/  @!P2 LDG.E.U8 R16, desc[UR36][R6.64] ;  /* 0x000000240610a981 */ /* 0x000ea2000c1e1100 */
[----:B0-----:R-:W-:Y:S01]  /*e8b0*/  IMAD.SHL.U32 R5, R8, 0x100, RZ ;  /* 0x0000010008057824 */ /* 0x001fe200078e00ff */
[----:B------:R-:W-:Y:S02]  /*e8c0*/  ISETP.LT.OR P3, PT, R0, 0x2, !P0 ;  /* 0x000000020000780c */ /* 0x000fe40004761670 */
[----:B------:R-:W-:Y:S02]  /*e8d0*/  SHF.L.U64.HI R9, R8, 0x8, R9 ;  /* 0x0000000808097819 */ /* 0x000fe40000010209 */
[----:B------:R-:W-:-:S05]  /*e8e0*/  @!P2 IADD3 R158, P1, R2, R5, RZ ;  /* 0x00000005029ea210 */ /* 0x000fca0007f3e0ff */
[----:B------:R-:W-:Y:S01]  /*e8f0*/  @!P2 IMAD.X R159, R3, 0x1, R9, P1 ;  /* 0x00000001039fa824 */ /* 0x000fe200008e0609 */
[----:B--2---:R-:W-:-:S05]  /*e900*/  @!P2 PRMT R15, R16, 0x8880, RZ ;  /* 0x00008880100fa816 */ /* 0x004fca00000000ff */
[----:B------:R-:W-:-:S04]  /*e910*/  @!P2 IMAD R4, R15, R18, RZ ;  /* 0x000000120f04a224 */ /* 0x000fc800078e02ff */
[----:B-1----:R-:W-:-:S05]  /*e920*/  @!P2 IMAD R11, R24, R17, R4 ;  /* 0x00000011180ba224 */ /* 0x002fca00078e0204 */
[----:B------:R0:W-:Y:S04]  /*e930*/  @!P2 STG.E.U8 desc[UR36][R158.64], R11 ;  /* 0x0000000b9e00a986 */ /* 0x0001e8000c101124 */
[----:B------:R-:W2:Y:S01]  /*e940*/  @!P3 LDG.E.U8 R16, desc[UR36][R6.64+0x1] ;  /* 0x000001240610b981 */ /* 0x000ea2000c1e1100 */
[----:B------:R-:W-:Y:S01]  /*e950*/  IMAD.WIDE.U32 R12, R167, R12, R164 ;  /* 0x0000000ca70c7225 */ /* 0x000fe200078e00a4 */
[----:B------:R-:W-:-:S03]  /*e960*/  ISETP.GE.AND P1, PT, R14, 0x109, PT ;  /* 0x000001090e00780c */ /* 0x000fc60003f26270 */
[----:B------:R-:W-:Y:S01]  /*e970*/  IMAD.IADD R156, R163, 0x1, R13 ;  /* 0x00000001a39c7824 */ /* 0x000fe200078e020d */
[----:B------:R-:W-:Y:S02]  /*e980*/  IADD3 R20, P4, P5, R160, R20, R12 ;  /* 0x00000014a0147210 */ /* 0x000fe40007d9e00c */
[----:B------:R-:W-:Y:S02]  /*e990*/  ISETP.LT.OR P2, PT, R0, 0x1, !P1 ;  /* 0x000000010000780c */ /* 0x000fe40004f41670 */
[----:B------:R-:W-:Y:S02]  /*e9a0*/  IADD3.X R21, R157, R21, R156, P4, P5 ;  /* 0x000000159d157210 */ /* 0x000fe400027ea49c */
[----:B------:R-:W-:Y:S02]  /*e9b0*/  @!P3 IADD3 R12, P4, R2, R5, RZ ;  /* 0x00000005020cb210 */ /* 0x000fe40007f9e0ff */
[----:B--2---:R-:W-:-:S05]  /*e9c0*/  @!P3 PRMT R8, R16, 0x8880, RZ ;  /* 0x000088801008b816 */ /* 0x004fca00000000ff */
[----:B------:R-:W-:-:S04]  /*e9d0*/  @!P3 IMAD.MOV.U32 R13, RZ, RZ, R8 ;  /* 0x000000ffff0db224 */ /* 0x000fc800078e0008 */
[----:B------:R-:W-:Y:S02]  /*e9e0*/  @!P3 IMAD R4, R13, R18, RZ ;  /* 0x000000120d04b224 */ /* 0x000fe400078e02ff */
[----:B------:R-:W-:Y:S02]  /*e9f0*/  @!P3 IMAD.X R13, R3, 0x1, R9, P4 ;  /* 0x00000001030db824 */ /* 0x000fe400020e0609 */
[----:B------:R-:W-:-:S05]  /*ea00*/  @!P3 IMAD R25, R25, R17, R4 ;  /* 0x000000111919b224 */ /* 0x000fca00078e0204 */
[----:B------:R1:W-:Y:S04]  /*ea10*/  @!P3 STG.E.U8 desc[UR36][R12.64+0x1], R25 ;  /* 0x000001190c00b986 */ /* 0x0003e8000c101124 */
[----:B------:R-:W0:Y:S01]  /*ea20*/  @!P2 LDG.E.U8 R16, desc[UR36][R20.64] ;  /* 0x000000241410a981 */ /* 0x000e22000c1e1100 */
[----:B------:R-:W-:Y:S02]  /*ea30*/  ISETP.LT.OR P3, PT, R0, 0x2, !P1 ;  /* 0x000000020000780c */ /* 0x000fe40004f61670 */
[----:B------:R-:W-:Y:S02]  /*ea40*/  @!P2 IADD3 R10, P4, P5, R5, R2, R23 ;  /* 0x00000002050aa210 */ /* 0x000fe40007d9e017 */
[----:B0-----:R-:W-:-:S05]  /*ea50*/  @!P2 PRMT R11, R16, 0x8880, RZ ;  /* 0x00008880100ba816 */ /* 0x001fca00000000ff */
[----:B------:R-:W-:Y:S01]  /*ea60*/  @!P2 IMAD R4, R11, R18, RZ ;  /* 0x000000120b04a224 */ /* 0x000fe200078e02ff */
[----:B------:R-:W-:-:S03]  /*ea70*/  @!P2 IADD3.X R11, R9, R3, R19, P4, P5 ;  /* 0x00000003090ba210 */ /* 0x000fc600027ea413 */
        /* <DEDUP_REMOVED lines=1116> */
[----:B0-----:R-:W-:-:S05]  /*13040*/  @!P2 IMAD R11, R150, R17, R4 ;  /* 0x00000011960ba224 */ /* 0x001fca00078e0204 */
[----:B------:R2:W-:Y:S04]  /*13050*/  @!P2 STG.E.U8 desc[UR36][R6.64], R11 ;  /* 0x0000000b0600a986 */ /* 0x0005e8000c101124 */
[----:B------:R-:W1:Y:S02]  /*13060*/  @!P1 LDG.E.U8 R16, desc[UR36][R20.64+0xf9] ;  /* 0x0000f92414109981 */ /* 0x000e64000c1e1100 */
[----:B-1----:R-:W-:-:S05]  /*13070*/  @!P1 PRMT R13, R16, 0x8880, RZ ;  /* 0x00008880100d9816 */ /* 0x002fca00000000ff */
[----:B------:R-:W-:-:S04]  /*13080*/  @!P1 IMAD R4, R13, R18, RZ ;  /* 0x000000120d049224 */ /* 0x000fc800078e02ff */
[----:B------:R-:W-:Y:S01]  /*13090*/  IMAD R151, R151, R17, R4 ;  /* 0x0000001197977224 */ /* 0x000fe200078e0204 */
[----:B--2---:R-:W-:Y:S06]  /*130a0*/  @P1 BRA `(.L_x_293) ;  /* 0x000000a400f81947 */ /* 0x004fec0003800000 */
[----:B------:R-:W-:-:S04]  /*130b0*/  IADD3 R2, P1, P2, R23, 0xf9, R2 ;  /* 0x000000f917027810 */ /* 0x000fc80007a3e002 */
[----:B------:R-:W-:Y:S02]  /*130c0*/  IADD3 R2, P0, R2, R5, RZ ;  /* 0x0000000502027210 */ /* 0x000fe40007f1e0ff */
[----:B------:R-:W-:-:S05]  /*130d0*/  IADD3.X R0, R19, RZ, R3, P1, P2 ;  /* 0x000000ff13007210 */ /* 0x000fca0000fe4403 */
[----:B------:R-:W-:-:S05]  /*130e0*/  IMAD.X R3, R0, 0x1, R9, P0 ;  /* 0x0000000100037824 */ /* 0x000fca00000e0609 */
[----:B------:R1:W-:Y:S01]  /*130f0*/  STG.E.U8 desc[UR36][R2.64], R151 ;  /* 0x0000009702007986 */ /* 0x0003e2000c101124 */
[----:B------:R-:W-:Y:S05]  /*13100*/  BRA `(.L_x_293) ;  /* 0x000000a400e07947 */ /* 0x000fea0003800000 */
.L_x_30:
[----:B------:R-:W2:Y:S01]  /*13110*/  LDL.LU R6, [R1+0x200] ;  /* 0x0002000001067983 */ /* 0x000ea20000300800 */
[----:B------:R-:W-:Y:S01]  /*13120*/  ISETP.GE.AND P1, PT, R14, 0x1, PT ;  /* 0x000000010e00780c */ /* 0x000fe20003f26270 */
[----:B------:R-:W-:Y:S02]  /*13130*/  ULDC.64 UR4, c[0x0][0x5c0] ;  /* 0x0001700000047ab9 */ /* 0x000fe40000000a00 */
[----:B------:R-:W3:Y:S04]  /*13140*/  LDL.LU R7, [R1+0x204] ;  /* 0x0002040001077983 */ /* 0x000ee80000300800 */
[----:B------:R-:W4:Y:S04]  /*13150*/  LDL.LU R9, [R1+0x208] ;  /* 0x0002080001097983 */ /* 0x000f280000300800 */
[----:B------:R-:W3:Y:S04]  /*13160*/  LDL.LU R20, [R1+0x20c] ;  /* 0x00020c0001147983 */ /* 0x000ee80000300800 */
        /* <DEDUP_REMOVED lines=11> */
[----:B------:R-:W3:Y:S01]  /*13220*/  LDL.LU R164, [R1+0x23c] ;  /* 0x00023c0001a47983 */ /* 0x000ee20000300800 */
[----:B------:R-:W-:-:S02]  /*13230*/  ISETP.LT.OR P0, PT, R0, 0x1, !P1 ;  /* 0x000000010000780c */ /* 0x000fc40004f01670 */
[----:B------:R-:W-:Y:S01]  /*13240*/  IADD3 R2, P2, R2, UR4, RZ ;  /* 0x0000000402027c10 */ /* 0x000fe2000ff5e0ff */
[----:B------:R-:W3:Y:S03]  /*13250*/  LDL.LU R162, [R1+0x240] ;  /* 0x0002400001a27983 */ /* 0x000ee60000300800 */
[----:B------:R-:W-:Y:S01]  /*13260*/  IADD3.X R3, R8, UR5, RZ, P2, !PT ;  /* 0x0000000508037c10 */ /* 0x000fe200097fe4ff */
[----:B------:R-:W3:Y:S01]  /*13270*/  LDL.LU R163, [R1+0x244] ;  /* 0x0002440001a37983 */ /* 0x000ee20000300800 */
[----:B------:R-:W-:Y:S01]  /*13280*/  ISETP.GE.AND P2, PT, R14, 0x9, PT ;  /* 0x000000090e00780c */ /* 0x000fe20003f46270 */
[----:B------:R-:W-:Y:S02]  /*13290*/  ULDC.64 UR4, c[0x0][0x5c8] ;  /* 0x0001720000047ab9 */ /* 0x000fe40000000a00 */
[----:B------:R-:W3:Y:S01]  /*132a0*/  LDL.LU R161, [R1+0x248] ;  /* 0x0002480001a17983 */ /* 0x000ee20000300800 */
[----:B------:R-:W-:-:S02]  /*132b0*/  ISETP.LT.OR P3, PT, R0, 0x1, !P2 ;  /* 0x000000010000780c */ /* 0x000fc40005761670 */
[----:B------:R-:W-:Y:S01]  /*132c0*/  ISETP.GE.AND P4, PT, R14, 0x89, PT ;  /* 0x000000890e00780c */ /* 0x000fe20003f86270 */
[----:B------:R-:W3:Y:S03]  /*132d0*/  LDL.LU R168, [R1+0x24c] ;  /* 0x00024c0001a87983 */ /* 0x000ee60000300800 */
[----:B------:R-:W-:Y:S01]  /*132e0*/  ISETP.LT.OR P5, PT, R0, 0x1, !P4 ;  /* 0x000000010000780c */ /* 0x000fe200067a1670 */
[----:B------:R-:W3:Y:S01]  /*132f0*/  LDL.LU R166, [R1+0x250] ;  /* 0x0002500001a67983 */ /* 0x000ee20000300800 */
[----:B------:R-:W-:-:S03]  /*13300*/  LOP3.LUT R5, R5, 0xfffbffff, RZ, 0xc0, !PT ;  /* 0xfffbffff05057812 */ /* 0x000fc600078ec0ff */
[----:B------:R-:W3:Y:S04]  /*13310*/  LDL.LU R167, [R1+0x254] ;  /* 0x0002540001a77983 */ /* 0x000ee80000300800 */
[----:B------:R-:W3:Y:S04]  /*13320*/  LDL.LU R165, [R1+0x258] ;  /* 0x0002580001a57983 */ /* 0x000ee80000300800 */
[----:B------:R-:W-:Y:S01]  /*13330*/  @P5 LOP3.LUT R5, R5, 0x40000, RZ, 0xfc, !PT ;  /* 0x0004000005055812 */ /* 0x000fe200078efcff */
[----:B------:R-:W3:Y:S03]  /*13340*/  LDL.LU R172, [R1+0x25c] ;  /* 0x00025c0001ac7983 */ /* 0x000ee60000300800 */
[----:B------:R-:W-:Y:S01]  /*13350*/  LOP3.LUT R5, R5, 0xfffffffe, RZ, 0xc0, !PT ;  /* 0xfffffffe05057812 */ /* 0x000fe200078ec0ff */
        /* <DEDUP_REMOVED lines=51> */
[----:B--2---:R-:W-:-:S03]  /*13690*/  @!P0 IMAD R6, R6, R17, RZ ;  /* 0x0000001106068224 */ /* 0x004fc600078e02ff */
[----:B------:R-:W2:Y:S04]  /*136a0*/  LDL.LU R203, [R1+0x3bc] ;  /* 0x0003bc0001cb7983 */ /* 0x000ea80000300800 */
[----:B------:R3:W-:Y:S01]  /*136b0*/  @!P0 STG.E.U8 desc[UR36][R2.64], R6 ;  /* 0x0000000602008986 */ /* 0x0007e2000c101124 */
[----:B------:R-:W-:Y:S01]  /*136c0*/  ISETP.LT.OR P0, PT, R0, 0x2, !P1 ;  /* 0x000000020000780c */ /* 0x000fe20004f01670 */
[-C--:B----4-:R-:W-:Y:S02]  /*136d0*/  @!P3 IMAD R9, R9, R17.reuse, RZ ;  /* 0x000000110909b224 */ /* 0x090fe400078e02ff */
[----:B------:R-:W4:Y:S04]  /*136e0*/  LDL.LU R202, [R1+0x3c0] ;  /* 0x0003c00001ca7983 */ /* 0x000f280000300800 */
[----:B------:R-:W4:Y:S04]  /*136f0*/  LDL.LU R201, [R1+0x3c4] ;  /* 0x0003c40001c97983 */ /* 0x000f280000300800 */
[----:B------:R-:W4:Y:S02]  /*13700*/  LDL.LU R200, [R1+0x3c8] ;  /* 0x0003c80001c87983 */ /* 0x000f240000300800 */
[----:B---3--:R-:W-:-:S02]  /*13710*/  @!P0 IMAD R6, R7, R17, RZ ;  /* 0x0000001107068224 */ /* 0x008fc400078e02ff */
[----:B------:R-:W3:Y:S04]  /*13720*/  LDL.LU R199, [R1+0x3cc] ;  /* 0x0003cc0001c77983 */ /* 0x000ee80000300800 */
[----:B------:R0:W-:Y:S04]  /*13730*/  @!P0 STG.E.U8 desc[UR36][R2.64+0x1], R6 ;  /* 0x0000010602008986 */ /* 0x0001e8000c101124 */
[----:B------:R-:W3:Y:S04]  /*13740*/  LDL.LU R198, [R1+0x3d0] ;  /* 0x0003d00001c67983 */ /* 0x000ee80000300800 */
[----:B------:R-:W3:Y:S01]  /*13750*/  LDL.LU R197, [R1+0x3d4] ;  /* 0x0003d40001c57983 */ /* 0x000ee20000300800 */
[----:B0-----:R-:W-:-:S03]  /*13760*/  IADD3 R6, P0, R2, R23, RZ ;  /* 0x0000001702067210 */ /* 0x001fc60007f1e0ff */
[----:B------:R-:W3:Y:S02]  /*13770*/  LDL.LU R196, [R1+0x3d8] ;  /* 0x0003d80001c47983 */ /* 0x000ee40000300800 */
[----:B------:R-:W-:Y:S01]  /*13780*/  IMAD.X R7, R3, 0x1, R19, P0 ;  /* 0x0000000103077824 */ /* 0x000fe200000e0613 */
[C---:B------:R-:W-:Y:S01]  /*13790*/  ISETP.LT.OR P0, PT, R0.reuse, 0x2, !P2 ;  /* 0x000000020000780c */ /* 0x040fe20005701670 */
[----:B------:R-:W3:Y:S04]  /*137a0*/  LDL.LU R195, [R1+0x3dc] ;  /* 0x0003dc0001c37983 */ /* 0x000ee80000300800 */
[----:B------:R0:W-:Y:S01]  /*137b0*/  @!P3 STG.E.U8 desc[UR36][R6.64], R9 ;  /* 0x000000090600b986 */ /* 0x0001e2000c101124 */
[----:B------:R-:W-:-:S03]  /*137c0*/  ISETP.LT.OR P3, PT, R0, 0x9, !P1 ;  /* 0x000000090000780c */ /* 0x000fc60004f61670 */
[----:B------:R-:W3:Y:S04]  /*137d0*/  LDL.LU R194, [R1+0x3e0] ;  /* 0x0003e00001c27983 */ /* 0x000ee80000300800 */
[----:B------:R-:W3:Y:S01]  /*137e0*/  LDL.LU R193, [R1+0x3e4] ;  /* 0x0003e40001c17983 */ /* 0x000ee20000300800 */
[----:B0-----:R-:W-:-:S03]  /*137f0*/  @!P0 IMAD R9, R20, R17, RZ ;  /* 0x0000001114098224 */ /* 0x001fc600078e02ff */
[----:B------:R-:W3:Y:S04]  /*13800*/  LDL.LU R192, [R1+0x3e8] ;  /* 0x0003e80001c07983 */ /* 0x000ee80000300800 */
[----:B------:R0:W-:Y:S01]  /*13810*/  @!P0 STG.E.U8 desc[UR36][R6.64+0x1], R9 ;  /* 0x0000010906008986 */ /* 0x0001e2000c101124 */
[----:B------:R-:W-:-:S03]  /*13820*/  ISETP.LT.OR P0, PT, R0, 0xa, !P1 ;  /* 0x0000000a0000780c */ /* 0x000fc60004f01670 */
[----:B------:R-:W3:Y:S04]  /*13830*/  LDL.LU R191, [R1+0x3ec] ;  /* 0x0003ec0001bf7983 */ /* 0x000ee80000300800 */
[----:B------:R-:W3:Y:S01]  /*13840*/  LDL.LU R190, [R1+0x3f0] ;  /* 0x0003f00001be7983 */ /* 0x000ee20000300800 */
[----:B0-----:R-:W-:-:S03]  /*13850*/  @!P3 IMAD R9, R13, R17, RZ ;  /* 0x000000110d09b224 */ /* 0x001fc600078e02ff */
[----:B------:R-:W3:Y:S04]  /*13860*/  LDL.LU R189, [R1+0x3f4] ;  /* 0x0003f40001bd7983 */ /* 0x000ee80000300800 */
[----:B------:R0:W-:Y:S04]  /*13870*/  @!P3 STG.E.U8 desc[UR36][R2.64+0x8], R9 ;  /* 0x000008090200b986 */ /* 0x0001e8000c101124 */
[----:B------:R-:W3:Y:S04]  /*13880*/  LDL.LU R11, [R1+0x3f8] ;  /* 0x0003f800010b7983 */ /* 0x000ee80000300800 */
[----:B------:R-:W3:Y:S01]  /*13890*/  LDL.LU R10, [R1+0x3fc] ;  /* 0x0003fc00010a7983 */ /* 0x000ee20000300800 */
[----:B0-----:R-:W-:-:S03]  /*138a0*/  @!P0 IMAD R9, R12, R17, RZ ;  /* 0x000000110c098224 */ /* 0x001fc600078e02ff */
[----:B------:R0:W-:Y:S04]  /*138b0*/  STL [R1+0x650], R36 ;  /* 0x0006502401007387 */ /* 0x0001e80000100800 */
[----:B------:R1:W-:Y:S01]  /*138c0*/  @!P0 STG.E.U8 desc[UR36][R2.64+0x9], R9 ;  /* 0x0000090902008986 */ /* 0x0003e2000c101124 */
[----:B------:R-:W-:-:S04]  /*138d0*/  @!P5 IADD3 R12, P0, P3, R155, R2, R23 ;  /* 0x000000029b0cd210 */ /* 0x000fc80007b1e017 */
[----:B------:R-:W-:Y:S01]  /*138e0*/  @!P5 IADD3.X R13, R153, R3, R19, P0, P3 ;  /* 0x00000003990dd210 */ /* 0x000fe200007e6413 */
[----:B0-----:R-:W2:Y:S01]  /*138f0*/  LDL.LU R36, [R1+0x2b0] ;  /* 0x0002b00001247983 */ /* 0x001ea20000300800 */
[C---:B------:R-:W-:Y:S02]  /*13900*/  ISETP.LT.OR P0, PT, R0.reuse, 0x9, !P2 ;  /* 0x000000090000780c */ /* 0x040fe40005701670 */
[----:B------:R-:W-:Y:S01]  /*13910*/  ISETP.LT.OR P5, PT, R0, 0x2, !P4 ;  /* 0x000000020000780c */ /* 0x000fe200067a1670 */
[----:B------:R0:W-:Y:S10]  /*13920*/  STL [R1+0x64c], R37 ;  /* 0x00064c2501007387 */ /* 0x0001f40000100800 */
[----:B-1----:R-:W-:Y:S01]  /*13930*/  @!P0 IMAD R9, R15, R17, RZ ;  /* 0x000000110f098224 */ /* 0x002fe200078e02ff */
[----:B0-----:R-:W4:Y:S04]  /*13940*/  LDL.LU R37, [R1+0x2ac] ;  /* 0x0002ac0001257983 */ /* 0x001f280000300800 */
[----:B------:R-:W-:Y:S01]  /*13950*/  @!P0 STG.E.U8 desc[UR36][R6.64+0x8], R9 ;  /* 0x0000080906008986 */ /* 0x000fe2000c101124 */
[----:B------:R-:W-:-:S02]  /*13960*/  @!P5 IADD3 R15, P0, P3, R23, 0x1, R2 ;  /* 0x00000001170fd810 */ /* 0x000fc40007b1e002 */
[----:B------:R-:W-:Y:S01]  /*13970*/  @P5 LOP3.LUT R5, R5, 0x1, RZ, 0xfc, !PT ;  /* 0x0000000105055812 */ /* 0x000fe200078efcff */
[----:B------:R0:W-:Y:S01]  /*13980*/  STL [R1+0x648], R38 ;  /* 0x0006482601007387 */ /* 0x0001e20000100800 */
[----:B------:R-:W-:Y:S02]  /*13990*/  @!P5 IADD3.X R20, R19, RZ, R3, P0, P3 ;  /* 0x000000ff1314d210 */ /* 0x000fe400007e6403 */
[C---:B------:R-:W-:Y:S02]  /*139a0*/  ISETP.LT.OR P0, PT, R0.reuse, 0xa, !P2 ;  /* 0x0000000a0000780c */ /* 0x040fe40005701670 */
[----:B------:R-:W-:Y:S01]  /*139b0*/  LOP3.LUT R5, R5, 0xfffffffb, RZ, 0xc0, !PT ;  /* 0xfffffffb05057812 */ /* 0x000fe200078ec0ff */
[----:B0-----:R-:W3:Y:S01]  /*139c0*/  LDL.LU R38, [R1+0x2b8] ;  /* 0x0002b80001267983 */ /* 0x001ee20000300800 */
[----:B------:R-:W-:-:S03]  /*139d0*/  ISETP.LT.OR P5, PT, R0, 0x9, !P4 ;  /* 0x000000090000780c */ /* 0x000fc600067a1670 */
[----:B------:R0:W-:Y:S06]  /*139e0*/  STL [R1+0x644], R39 ;  /* 0x0006442701007387 */ /* 0x0001ec0000100800 */
[----:B------:R-:W-:-:S05]  /*139f0*/  @!P0 IMAD R9, R157, R17, RZ ;  /* 0x000000119d098224 */ /* 0x000fca00078e02ff */
[----:B------:R1:W-:Y:S01]  /*13a00*/  @!P0 STG.E.U8 desc[UR36][R6.64+0x9], R9 ;  /* 0x0000090906008986 */ /* 0x0003e2000c101124 */
[----:B------:R-:W-:Y:S02]  /*13a10*/  ISETP.LT.OR P0, PT, R0, 0x11, !P1 ;  /* 0x000000110000780c */ /* 0x000fe40004f01670 */
[----:B------:R-:W-:Y:S01]  /*13a20*/  @P5 LOP3.LUT R5, R5, 0x4, RZ, 0xfc, !PT ;  /* 0x0000000405055812 */ /* 0x000fe200078efcff */
[----:B0-----:R-:W3:Y:S10]  /*13a30*/  LDL.LU R39, [R1+0x2b4] ;  /* 0x0002b40001277983 */ /* 0x001ef40000300800 */
[----:B-1----:R-:W-:Y:S01]  /*13a40*/  @!P0 IMAD R9, R154, R17, RZ ;  /* 0x000000119a098224 */ /* 0x002fe200078e02ff */
[----:B------:R-:W-:Y:S01]  /*13a50*/  LOP3.LUT R5, R5, 0xfffffff7, RZ, 0xc0, !PT ;  /* 0xfffffff705057812 */ /* 0x000fe200078ec0ff */
[----:B------:R0:W-:Y:S04]  /*13a60*/  STL [R1+0x640], R40 ;  /* 0x0006402801007387 */ /* 0x0001e80000100800 */
[----:B------:R1:W-:Y:S01]  /*13a70*/  @!P0 STG.E.U8 desc[UR36][R2.64+0x10], R9 ;  /* 0x0000100902008986 */ /* 0x0003e2000c101124 */
[----:B------:R-:W-:-:S04]  /*13a80*/  @!P5 IADD3 R154, P0, P3, R23, 0x8, R2 ;  /* 0x00000008179ad810 */ /* 0x000fc80007b1e002 */
[----:B------:R-:W-:Y:S01]  /*13a90*/  @!P5 IADD3.X R157, R19, RZ, R3, P0, P3 ;  /* 0x000000ff139dd210 */ /* 0x000fe200007e6403 */
[----:B0-----:R-:W3:Y:S01]  /*13aa0*/  LDL.LU R40, [R1+0x2c0] ;  /* 0x0002c00001287983 */ /* 0x001ee20000300800 */
[C---:B------:R-:W-:Y:S02]  /*13ab0*/  ISETP.LT.OR P0, PT, R0.reuse, 0x12, !P1 ;  /* 0x000000120000780c */ /* 0x040fe40004f01670 */
[----:B------:R-:W-:Y:S01]  /*13ac0*/  ISETP.LT.OR P5, PT, R0, 0xa, !P4 ;  /* 0x0000000a0000780c */ /* 0x000fe200067a1670 */
[----:B------:R0:W-:Y:S10]  /*13ad0*/  STL [R1+0x63c], R41 ;  /* 0x00063c2901007387 */ /* 0x0001f40000100800 */
[----:B-1----:R-:W-:Y:S01]  /*13ae0*/  @!P0 IMAD R9, R152, R17, RZ ;  /* 0x0000001198098224 */ /* 0x002fe200078e02ff */
[C---:B------:R-:W-:Y:S01]  /*13af0*/  ISETP.LT.OR P6, PT, R0.reuse, 0x3a, !P4 ;  /* 0x0000003a0000780c */ /* 0x040fe200067c1670 */
[----:B0-----:R-:W3:Y:S04]  /*13b00*/  LDL.LU R41, [R1+0x2bc] ;  /* 0x0002bc0001297983 */ /* 0x001ee80000300800 */
[----:B------:R0:W-:Y:S01]  /*13b10*/  @!P0 STG.E.U8 desc[UR36][R2.64+0x11], R9 ;  /* 0x0000110902008986 */ /* 0x0001e2000c101124 */
[----:B------:R-:W-:-:S02]  /*13b20*/  ISETP.LT.OR P0, PT, R0, 0x11, !P2 ;  /* 0x000000110000780c */ /* 0x000fc40005701670 */
[----:B------:R-:W-:Y:S01]  /*13b30*/  @P5 LOP3.LUT R5, R5, 0x8, RZ, 0xfc, !PT ;  /* 0x0000000805055812 */ /* 0x000fe200078efcff */
[----:B------:R1:W-:Y:S10]  /*13b40*/  STL [R1+0x638], R42 ;  /* 0x0006382a01007387 */ /* 0x0003f40000100800 */
[----:B0-----:R-:W-:Y:S01]  /*13b50*/  @!P0 IMAD R9, R21, R17, RZ ;  /* 0x0000001115098224 */ /* 0x001fe200078e02ff */
[----:B------:R-:W-:Y:S01]  /*13b60*/  LOP3.LUT R5, R5, 0xffffffdf, RZ, 0xc0, !PT ;  /* 0xffffffdf05057812 */ /* 0x000fe200078ec0ff */
[----:B-1----:R-:W3:Y:S04]  /*13b70*/  LDL.LU R42, [R1+0x2c8] ;  /* 0x0002c800012a7983 */ /* 0x002ee80000300800 */
[----:B------:R-:W-:Y:S01]  /*13b80*/  @!P0 STG.E.U8 desc[UR36][R6.64+0x10], R9 ;  /* 0x0000100906008986 */ /* 0x000fe2000c101124 */
[----:B------:R-:W-:-:S03]  /*13b90*/  @!P5 IADD3 R21, P0, P3, R23, 0x9, R2 ;  /* 0x000000091715d810 */ /* 0x000fc60007b1e002 */
[----:B------:R0:W-:Y:S01]  /*13ba0*/  STL [R1+0x634], R43 ;  /* 0x0006342b01007387 */ /* 0x0001e20000100800 */
[----:B------:R-:W-:Y:S02]  /*13bb0*/  @!P5 IADD3.X R152, R19, RZ, R3, P0, P3 ;  /* 0x000000ff1398d210 */ /* 0x000fe400007e6403 */
[C---:B------:R-:W-:Y:S01]  /*13bc0*/  ISETP.LT.OR P0, PT, R0.reuse, 0x12, !P2 ;  /* 0x000000120000780c */ /* 0x040fe20005701670 */
[----:B0-----:R-:W3:Y:S01]  /*13bd0*/  LDL.LU R43, [R1+0x2c4] ;  /* 0x0002c400012b7983 */ /* 0x001ee20000300800 */
[----:B------:R-:W-:-:S03]  /*13be0*/  ISETP.LT.OR P5, PT, R0, 0x11, !P4 ;  /* 0x000000110000780c */ /* 0x000fc600067a1670 */
[----:B------:R0:W-:Y:S08]  /*13bf0*/  STL [R1+0x630], R44 ;  /* 0x0006302c01007387 */ /* 0x0001f00000100800 */
        /* <DEDUP_REMOVED lines=16> */
[----:B------:R-:W-:Y:S01]  /*13d00*/  LOP3.LUT R22, R22, 0xffffff7f, RZ, 0xc0, !PT ;  /* 0xffffff7f16167812 */ /* 0x000fe200078ec0ff */
        /* <DEDUP_REMOVED lines=29> */
[C---:B------:R-:W-:Y:S01]  /*13ee0*/  ISETP.LT.OR P5, PT, R0.reuse, 0x1a, !P4 ;  /* 0x0000001a0000780c */ /* 0x040fe200067a1670 */
[----:B------:R0:W-:Y:S10]  /*13ef0*/  STL [R1+0x614], R51 ;  /* 0x0006143301007387 */ /* 0x0001f40000100800 */
[----:B-1----:R-:W-:Y:S01]  /*13f00*/  @!P0 IMAD R9, R163, R17, RZ ;  /* 0x00000011a3098224 */ /* 0x002fe200078e02ff */
        /* <DEDUP_REMOVED lines=41> */
[----:B------:R-:W-:-:S02]  /*141a0*/  @!P5 IADD3 R165, P0, P3, R23, 0x21, R2 ;  /* 0x0000002117a5d810 */ /* 0x000fc40007b1e002 */
[----:B------:R-:W-:Y:S01]  /*141b0*/  LOP3.LUT R8, R8, 0xffdfffff, RZ, 0xc0, !PT ;  /* 0xffdfffff08087812 */ /* 0x000fe200078ec0ff */
        /* <DEDUP_REMOVED lines=65> */
[----:B------:R-:W-:Y:S01]  /*145d0*/  @P6 LOP3.LUT R5, R5, 0x2, RZ, 0xfc, !PT ;  /* 0x0000000205056812 */ /* 0x000fe200078efcff */
[----:B------:R0:W-:Y:S01]  /*145e0*/  STL [R1+0x5d0], R68 ;  /* 0x0005d04401007387 */ /* 0x0001e20000100800 */
[----:B------:R-:W-:Y:S02]  /*145f0*/  @!P5 IADD3.X R175, R19, RZ, R3, P0, P3 ;  /* 0x000000ff13afd210 */ /* 0x000fe400007e6403 */
[----:B------:R-:W-:Y:S02]  /*14600*/  ISETP.LT.OR P0, PT, R0, 0x3a, !P2 ;  /* 0x0000003a0000780c */ /* 0x000fe40005701670 */
[----:B------:R-:W-:Y:S01]  /*14610*/  LOP3.LUT R5, R5, 0xffffbfff, RZ, 0xc0, !PT ;  /* 0xffffbfff05057812 */ /* 0x000fe200078ec0ff */
[----:B0-----:R-:W3:Y:S04]  /*14620*/  LDL.LU R68, [R1+0x330] ;  /* 0x0003300001447983 */ /* 0x001ee80000300800 */
[----:B------:R0:W-:Y:S06]  /*14630*/  STL [R1+0x5cc], R69 ;  /* 0x0005cc4501007387 */ /* 0x0001ec0000100800 */
[----:B------:R-:W-:-:S05]  /*14640*/  @!P0 IMAD R9, R180, R17, RZ ;  /* 0x00000011b4098224 */ /* 0x000fca00078e02ff */
[----:B------:R1:W-:Y:S01]  /*14650*/  @!P0 STG.E.U8 desc[UR36][R6.64+0x39], R9 ;  /* 0x0000390906008986 */ /* 0x0003e2000c101124 */
[----:B------:R-:W-:-:S03]  /*14660*/  ISETP.LT.OR P0, PT, R0, 0x41, !P1 ;  /* 0x000000410000780c */ /* 0x000fc60004f01670 */
[----:B0-----:R-:W3:Y:S04]  /*14670*/  LDL.LU R69, [R1+0x32c] ;  /* 0x00032c0001457983 */ /* 0x001ee80000300800 */
[----:B------:R0:W-:Y:S06]  /*14680*/  STL [R1+0x5c8], R70 ;  /* 0x0005c84601007387 */ /* 0x0001ec0000100800 */
[----:B-1----:R-:W-:Y:S01]  /*14690*/  @!P0 IMAD R9, R178, R17, RZ ;  /* 0x00000011b2098224 */ /* 0x002fe200078e02ff */
[----:B0-----:R-:W3:Y:S04]  /*146a0*/  LDL.LU R70, [R1+0x338] ;  /* 0x0003380001467983 */ /* 0x001ee80000300800 */
[----:B------:R-:W-:Y:S01]  /*146b0*/  @!P0 STG.E.U8 desc[UR36][R2.64+0x40], R9 ;  /* 0x0000400902008986 */ /* 0x000fe2000c101124 */
[----:B------:R-:W-:-:S03]  /*146c0*/  ISETP.LT.OR P0, PT, R0, 0x39, !P4 ;  /* 0x000000390000780c */ /* 0x000fc60006701670 */
[----:B------:R0:W-:Y:S10]  /*146d0*/  STL [R1+0x5c4], R71 ;  /* 0x0005c44701007387 */ /* 0x0001f40000100800 */
[----:B------:R-:W-:Y:S01]  /*146e0*/  @!P0 IADD3 R178, P3, P5, R23, 0x38, R2 ;  /* 0x0000003817b28810 */ /* 0x000fe20007d7e002 */
[----:B0-----:R-:W3:Y:S01]  /*146f0*/  LDL.LU R71, [R1+0x334] ;  /* 0x0003340001477983 */ /* 0x001ee20000300800 */
[----:B------:R-:W-:-:S02]  /*14700*/  @P0 LOP3.LUT R22, R22, 0x80, RZ, 0xfc, !PT ;  /* 0x0000008016160812 */ /* 0x000fc400078efcff */
[----:B------:R-:W-:Y:S01]  /*14710*/  @!P0 IADD3.X R180, R19, RZ, R3, P3, P5 ;  /* 0x000000ff13b48210 */ /* 0x000fe20001fea403 */
[----:B------:R-:W-:Y:S01]  /*14720*/  STL [R1+0x5c0], R72 ;  /* 0x0005c04801007387 */ /* 0x000fe20000100800 */
[C---:B------:R-:W-:Y:S02]  /*14730*/  ISETP.LT.OR P3, PT, R0.reuse, 0x42, !P1 ;  /* 0x000000420000780c */ /* 0x040fe40004f61670 */
[----:B------:R-:W-:Y:S01]  /*14740*/  ISETP.LT.OR P0, PT, R0, 0x42, !P4 ;  /* 0x000000420000780c */ /* 0x000fe20006701670 */
[----:B------:R-:W-:Y:S01]  /*14750*/  STL [R1+0x5bc], R73 ;  /* 0x0005bc4901007387 */ /* 0x000fe20000100800 */
[----:B------:R-:W-:-:S03]  /*14760*/  LOP3.LUT R22, R22, 0xfffffeff, RZ, 0xc0, !PT ;  /* 0xfffffeff16167812 */ /* 0x000fc600078ec0ff */
[----:B------:R-:W-:Y:S04]  /*14770*/  STL [R1+0x5b8], R74 ;  /* 0x0005b84a01007387 */ /* 0x000fe80000100800 */
[----:B------:R-:W-:Y:S02]  /*14780*/  STL [R1+0x5b4], R75 ;  /* 0x0005b44b01007387 */ /* 0x000fe40000100800 */
[----:B------:R-:W-:Y:S02]  /*14790*/  @!P3 IMAD R9, R179, R17, RZ ;  /* 0x00000011b309b224 */ /* 0x000fe400078e02ff */
[----:B------:R-:W-:Y:S01]  /*147a0*/  @P0 LOP3.LUT R5, R5, 0x4000, RZ, 0xfc, !PT ;  /* 0x0000400005050812 */ /* 0x000fe200078efcff */
[----:B------:R-:W-:Y:S03]  /*147b0*/  STL [R1+0x5b0], R76 ;  /* 0x0005b04c01007387 */ /* 0x000fe60000100800 */
[----:B------:R-:W-:Y:S01]  /*147c0*/  LOP3.LUT R5, R5, 0xffff7fff, RZ, 0xc0, !PT ;  /* 0xffff7fff05057812 */ /* 0x000fe200078ec0ff */
[----:B------:R0:W-:Y:S01]  /*147d0*/  @!P3 STG.E.U8 desc[UR36][R2.64+0x41], R9 ;  /* 0x000041090200b986 */ /* 0x0001e2000c101124 */
[----:B------:R-:W-:-:S03]  /*147e0*/  ISETP.LT.OR P3, PT, R0, 0x41, !P2 ;  /* 0x000000410000780c */ /* 0x000fc60005761670 */
[----:B------:R-:W-:Y:S04]  /*147f0*/  STL [R1+0x5ac], R77 ;  /* 0x0005ac4d01007387 */ /* 0x000fe80000100800 */
[----:B------:R-:W-:Y:S04]  /*14800*/  STL [R1+0x5a8], R78 ;  /* 0x0005a84e01007387 */ /* 0x000fe80000100800 */
[----:B------:R-:W-:Y:S02]  /*14810*/  STL [R1+0x5a4], R79 ;  /* 0x0005a44f01007387 */ /* 0x000fe40000100800 */
[----:B0-----:R-:W-:-:S02]  /*14820*/  @!P3 IMAD R9, R177, R17, RZ ;  /* 0x00000011b109b224 */ /* 0x001fc400078e02ff */
[----:B------:R-:W-:Y:S04]  /*14830*/  STL [R1+0x5a0], R80 ;  /* 0x0005a05001007387 */ /* 0x000fe80000100800 */
[----:B------:R0:W-:Y:S01]  /*14840*/  @!P3 STG.E.U8 desc[UR36][R6.64+0x40], R9 ;  /* 0x000040090600b986 */ /* 0x0001e2000c101124 */
[----:B------:R-:W-:-:S03]  /*14850*/  @!P6 IADD3 R177, P3, P5, R23, 0x39, R2 ;  /* 0x0000003917b1e810 */ /* 0x000fc60007d7e002 */
[----:B------:R-:W-:Y:S01]  /*14860*/  STL [R1+0x59c], R81 ;  /* 0x00059c5101007387 */ /* 0x000fe20000100800 */
[----:B------:R-:W-:Y:S02]  /*14870*/  @!P6 IADD3.X R179, R19, RZ, R3, P3, P5 ;  /* 0x000000ff13b3e210 */ /* 0x000fe40001fea403 */
[----:B------:R-:W-:Y:S01]  /*14880*/  ISETP.LT.OR P3, PT, R0, 0x42, !P2 ;  /* 0x000000420000780c */ /* 0x000fe20005761670 */
[----:B------:R-:W-:Y:S04]  /*14890*/  STL [R1+0x598], R82 ;  /* 0x0005985201007387 */ /* 0x000fe80000100800 */
[----:B------:R-:W-:Y:S04]  /*148a0*/  STL [R1+0x594], R83 ;  /* 0x0005945301007387 */ /* 0x000fe80000100800 */
[----:B------:R-:W-:Y:S04]  /*148b0*/  STL [R1+0x590], R84 ;  /* 0x0005905401007387 */ /* 0x000fe80000100800 */
[----:B0-----:R-:W-:Y:S01]  /*148c0*/  @!P3 IMAD R9, R184, R17, RZ ;  /* 0x00000011b809b224 */ /* 0x001fe200078e02ff */
[----:B------:R-:W-:Y:S04]  /*148d0*/  STL [R1+0x58c], R85 ;  /* 0x00058c5501007387 */ /* 0x000fe80000100800 */
        /* <DEDUP_REMOVED lines=8> */
[----:B------:R-:W-:-:S03]  /*14960*/  ISETP.LT.OR P3, PT, R0, 0x41, !P4 ;  /* 0x000000410000780c */ /* 0x000fc60006761670 */
[----:B------:R-:W-:Y:S04]  /*14970*/  STL [R1+0x578], R90 ;  /* 0x0005785a01007387 */ /* 0x000fe80000100800 */
[----:B------:R-:W-:Y:S04]  /*14980*/  STL [R1+0x574], R91 ;  /* 0x0005745b01007387 */ /* 0x000fe80000100800 */
[----:B------:R-:W-:Y:S02]  /*14990*/  STL [R1+0x570], R92 ;  /* 0x0005705c01007387 */ /* 0x000fe40000100800 */
[----:B------:R-:W-:-:S02]  /*149a0*/  @!P3 IADD3 R182, P5, P6, R23, 0x40, R2 ;  /* 0x0000004017b6b810 */ /* 0x000fc40007ebe002 */
[----:B------:R-:W-:Y:S01]  /*149b0*/  @P3 LOP3.LUT R22, R22, 0x100, RZ, 0xfc, !PT ;  /* 0x0000010016163812 */ /* 0x000fe200078efcff */
[----:B------:R-:W-:Y:S01]  /*149c0*/  STL [R1+0x56c], R93 ;  /* 0x00056c5d01007387 */ /* 0x000fe20000100800 */
[----:B------:R-:W-:Y:S02]  /*149d0*/  @!P3 IADD3.X R184, R19, RZ, R3, P5, P6 ;  /* 0x000000ff13b8b210 */ /* 0x000fe40002fec403 */
[----:B------:R-:W-:Y:S01]  /*149e0*/  ISETP.LT.OR P5, PT, R0, 0x4a, !P1 ;  /* 0x0000004a0000780c */ /* 0x000fe20004fa1670 */
[----:B------:R-:W-:Y:S01]  /*149f0*/  STL [R1+0x568], R94 ;  /* 0x0005685e01007387 */ /* 0x000fe20000100800 */
[----:B------:R-:W-:Y:S02]  /*14a00*/  LOP3.LUT R22, R22, 0xfffffffb, RZ, 0xc0, !PT ;  /* 0xfffffffb16167812 */ /* 0x000fe400078ec0ff */
[C---:B------:R-:W-:Y:S01]  /*14a10*/  ISETP.LT.OR P3, PT, R0.reuse, 0xf9, !P4 ;  /* 0x000000f90000780c */ /* 0x040fe20006761670 */
        /* <DEDUP_REMOVED lines=15> */
[C---:B------:R-:W-:Y:S01]  /*14b10*/  ISETP.LT.OR P5, PT, R0.reuse, 0x4a, !P2 ;  /* 0x0000004a0000780c */ /* 0x040fe200057a1670 */
[----:B------:R-:W-:Y:S01]  /*14b20*/  STL [R1+0x544], R103 ;  /* 0x0005446701007387 */ /* 0x000fe20000100800 */
[----:B------:R-:W-:-:S03]  /*14b30*/  ISETP.LT.OR P0, PT, R0, 0x49, !P4 ;  /* 0x000000490000780c */ /* 0x000fc60006701670 */
[----:B------:R-:W-:Y:S04]  /*14b40*/  STL [R1+0x540], R104 ;  /* 0x0005406801007387 */ /* 0x000fe80000100800 */
[----:B------:R-:W-:Y:S04]  /*14b50*/  STL [R1+0x53c], R105 ;  /* 0x00053c6901007387 */ /* 0x000fe80000100800 */
[----:B0-----:R-:W-:Y:S01]  /*14b60*/  @!P5 IMAD R9, R188, R17, RZ ;  /* 0x00000011bc09d224 */ /* 0x001fe200078e02ff */
[----:B------:R-:W-:Y:S01]  /*14b70*/  STL [R1+0x538], R106 ;  /* 0x0005386a01007387 */ /* 0x000fe20000100800 */
[----:B------:R-:W-:-:S03]  /*14b80*/  @P0 LOP3.LUT R5, R5, 0x8000, RZ, 0xfc, !PT ;  /* 0x0000800005050812 */ /* 0x000fc600078efcff */
[----:B------:R0:W-:Y:S01]  /*14b90*/  @!P5 STG.E.U8 desc[UR36][R6.64+0x49], R9 ;  /* 0x000049090600d986 */ /* 0x0001e2000c101124 */
[----:B------:R-:W-:Y:S02]  /*14ba0*/  ISETP.LT.OR P5, PT, R0, 0x51, !P1 ;  /* 0x000000510000780c */ /* 0x000fe40004fa1670 */
[----:B------:R-:W-:Y:S01]  /*14bb0*/  LOP3.LUT R5, R5, 0xfffeffff, RZ, 0xc0, !PT ;  /* 0xfffeffff05057812 */ /* 0x000fe200078ec0ff */
        /* <DEDUP_REMOVED lines=34> */
[----:B----4-:R-:W-:Y:S01]  /*14de0*/  @!P5 IMAD R9, R37, R17, RZ ;  /* 0x000000112509d224 */ /* 0x010fe200078e02ff */
        /* <DEDUP_REMOVED lines=8> */
[----:B--2---:R-:W-:-:S02]  /*14e70*/  @!P5 IMAD R9, R36, R17, RZ ;  /* 0x000000112409d224 */ /* 0x004fc400078e02ff */
        /* <DEDUP_REMOVED lines=10> */
[----:B---3--:R-:W-:Y:S01]  /*14f20*/  @!P5 IMAD R9, R39, R17, RZ ;  /* 0x000000112709d224 */ /* 0x008fe200078e02ff */
[----:B------:R-:W-:Y:S01]  /*14f30*/  STL [R1+0x4cc], R133 ;  /* 0x0004cc8501007387 */ /* 0x000fe20000100800 */
[----:B------:R-:W-:-:S03]  /*14f40*/  @P0 LOP3.LUT R5, R5, 0x80000, RZ, 0xfc, !PT ;  /* 0x0008000005050812 */ /* 0x000fc600078efcff */
        /* <DEDUP_REMOVED lines=43> */
[----:B------:R-:W-:Y:S06]  /*15200*/  STL [R1+0x47c], R16 ;  /* 0x00047c1001007387 */ /* 0x000fec0000100800 */
[----:B0-----:R-:W-:-:S05]  /*15210*/  @!P5 IMAD R9, R42, R17, RZ ;  /* 0x000000112a09d224 */ /* 0x001fca00078e02ff */
[----:B------:R0:W-:Y:S01]  /*15220*/  @!P5 STG.E.U8 desc[UR36][R6.64+0x60], R9 ;  /* 0x000060090600d986 */ /* 0x0001e2000c101124 */
[----:B------:R-:W-:-:S04]  /*15230*/  @!P0 IADD3 R42, P5, P6, R23, 0x59, R2 ;  /* 0x00000059172a8810 */ /* 0x000fc80007ebe002 */
[----:B------:R-:W-:Y:S02]  /*15240*/  @!P0 IADD3.X R43, R19, RZ, R3, P5, P6 ;  /* 0x000000ff132b8210 */ /* 0x000fe40002fec403 */
[C---:B------:R-:W-:Y:S02]  /*15250*/  ISETP.LT.OR P5, PT, R0.reuse, 0x62, !P2 ;  /* 0x000000620000780c */ /* 0x040fe400057a1670 */
[----:B------:R-:W-:-:S11]  /*15260*/  ISETP.LT.OR P0, PT, R0, 0x61, !P4 ;  /* 0x000000610000780c */ /* 0x000fd60006701670 */
[----:B0-----:R-:W-:Y:S02]  /*15270*/  @!P5 IMAD R9, R45, R17, RZ ;  /* 0x000000112d09d224 */ /* 0x001fe400078e02ff */
[----:B------:R-:W-:-:S03]  /*15280*/  @P0 LOP3.LUT R4, R4, 0x1, RZ, 0xfc, !PT ;  /* 0x0000000104040812 */ /* 0x000fc600078efcff */
[----:B------:R0:W-:Y:S01]  /*15290*/  @!P5 STG.E.U8 desc[UR36][R6.64+0x61], R9 ;  /* 0x000061090600d986 */ /* 0x0001e2000c101124 */
[----:B------:R-:W-:Y:S02]  /*152a0*/  ISETP.LT.OR P5, PT, R0, 0x69, !P1 ;  /* 0x000000690000780c */ /* 0x000fe40004fa1670 */
[----:B------:R-:W-:-:S11]  /*152b0*/  LOP3.LUT R4, R4, 0xffffffef, RZ, 0xc0, !PT ;  /* 0xffffffef04047812 */ /* 0x000fd600078ec0ff */
        /* <DEDUP_REMOVED lines=86> */
[----:B------:R-:W-:-:S13]  /*15820*/  ISETP.LT.OR P5, PT, R0, 0x89, !P1 ;  /* 0x000000890000780c */ /* 0x000fda0004fa1670 */
        /* <DEDUP_REMOVED lines=305> */
[C---:B------:R-:W-:Y:S02]  /*16b40*/  ISETP.LT.OR P5, PT, R0.reuse, 0xf9, !P1 ;  /* 0x000000f90000780c */ /* 0x040fe40004fa1670 */
[----:B------:R-:W-:Y:S02]  /*16b50*/  ISETP.LT.OR P1, PT, R0, 0xfa, !P1 ;  /* 0x000000fa0000780c */ /* 0x000fe40004f21670 */
[----:B------:R-:W-:-:S09]  /*16b60*/  LOP3.LUT R8, R8, 0xefffffff, RZ, 0xc0, !PT ;  /* 0xefffffff08087812 */ /* 0x000fd200078ec0ff */
[----:B0-----:R-:W-:-:S05]  /*16b70*/  @!P5 IMAD R9, R190, R17, RZ ;  /* 0x00000011be09d224 */ /* 0x001fca00078e02ff */
[----:B------:R0:W-:Y:S01]  /*16b80*/  @!P5 STG.E.U8 desc[UR36][R2.64+0xf8], R9 ;  /* 0x0000f8090200d986 */ /* 0x0001e2000c101124 */
[----:B------:R-:W-:-:S04]  /*16b90*/  @!P0 IADD3 R116, P5, P6, R23, 0xf0, R2 ;  /* 0x000000f017748810 */ /* 0x000fc80007ebe002 */
[----:B------:R-:W-:Y:S02]  /*16ba0*/  @!P0 IADD3.X R117, R19, RZ, R3, P5, P6 ;  /* 0x000000ff13758210 */ /* 0x000fe40002fec403 */
[----:B------:R-:W-:Y:S01]  /*16bb0*/  ISETP.LT.OR P0, PT, R0, 0xf2, !P4 ;  /* 0x000000f20000780c */ /* 0x000fe20006701670 */
[----:B------:R-:W-:Y:S01]  /*16bc0*/  USHF.L.U32 UR6, UR4, 0x8, URZ ;  /* 0x0000000804067899 */ /* 0x000fe2000800063f */
[----:B------:R-:W-:Y:S01]  /*16bd0*/  LOP3.LUT P6, RZ, R5, 0x1, RZ, 0xc0, !PT ;  /* 0x0000000105ff7812 */ /* 0x000fe200078cc0ff */
[----:B0-----:R-:W-:-:S05]  /*16be0*/  @!P1 IMAD R9, R189, R17, RZ ;  /* 0x00000011bd099224 */ /* 0x001fca00078e02ff */
[----:B------:R0:W-:Y:S01]  /*16bf0*/  @!P1 STG.E.U8 desc[UR36][R2.64+0xf9], R9 ;  /* 0x0000f90902009986 */ /* 0x0001e2000c101124 */
[C---:B------:R-:W-:Y:S02]  /*16c00*/  ISETP.LT.OR P1, PT, R0.reuse, 0xf9, !P2 ;  /* 0x000000f90000780c */ /* 0x040fe40005721670 */
[----:B------:R-:W-:Y:S02]  /*16c10*/  ISETP.LT.OR P2, PT, R0, 0xfa, !P2 ;  /* 0x000000fa0000780c */ /* 0x000fe40005741670 */
[----:B------:R-:W-:-:S04]  /*16c20*/  @P0 LOP3.LUT R8, R8, 0x10000000, RZ, 0xfc, !PT ;  /* 0x1000000008080812 */ /* 0x000fc800078efcff */
[----:B------:R-:W-:-:S04]  /*16c30*/  LOP3.LUT R8, R8, 0xdfffffff, RZ, 0xc0, !PT ;  /* 0xdfffffff08087812 */ /* 0x000fc800078ec0ff */
[----:B------:R-:W-:Y:S01]  /*16c40*/  @P3 LOP3.LUT R8, R8, 0x20000000, RZ, 0xfc, !PT ;  /* 0x2000000008083812 */ /* 0x000fe200078efcff */
[----:B0-----:R-:W-:Y:S02]  /*16c50*/  @!P1 IMAD R9, R11, R17, RZ ;  /* 0x000000110b099224 */ /* 0x001fe400078e02ff */
[----:B------:R-:W2:Y:S04]  /*16c60*/  LDL.LU R11, [R1] ;  /* 0x00000000010b7983 */ /* 0x000ea80000300800 */
[----:B------:R0:W-:Y:S01]  /*16c70*/  @!P1 STG.E.U8 desc[UR36][R6.64+0xf8], R9 ;  /* 0x0000f80906009986 */ /* 0x0001e2000c101124 */
[----:B------:R-:W-:-:S04]  /*16c80*/  @!P0 IADD3 R235, P1, P5, R23, 0xf1, R2 ;  /* 0x000000f117eb8810 */ /* 0x000fc80007d3e002 */
[--C-:B------:R-:W-:Y:S02]  /*16c90*/  @!P0 IADD3.X R118, R19, RZ, R3.reuse, P1, P5 ;  /* 0x000000ff13768210 */ /* 0x100fe40000fea403 */
[----:B------:R-:W-:Y:S02]  /*16ca0*/  @!P3 IADD3 R119, P1, P5, R23, 0xf8, R2 ;  /* 0x000000f81777b810 */ /* 0x000fe40007d3e002 */
[----:B------:R-:W-:Y:S02]  /*16cb0*/  LOP3.LUT P0, RZ, R5, 0x40000, RZ, 0xc0, !PT ;  /* 0x0004000005ff7812 */ /* 0x000fe4000780c0ff */
[----:B------:R-:W-:Y:S01]  /*16cc0*/  @!P3 IADD3.X R120, R19, RZ, R3, P1, P5 ;  /* 0x000000ff1378b210 */ /* 0x000fe20000fea403 */
[----:B0-----:R-:W-:Y:S02]  /*16cd0*/  @!P2 IMAD R9, R10, R17, RZ ;  /* 0x000000110a09a224 */ /* 0x001fe400078e02ff */
[----:B------:R-:W3:Y:S04]  /*16ce0*/  LDL.LU R10, [R1+0x4] ;  /* 0x00000400010a7983 */ /* 0x000ee80000300800 */
[----:B------:R-:W4:Y:S04]  /*16cf0*/  LDL.LU R228, [R1+0x8] ;  /* 0x0000080001e47983 */ /* 0x000f280000300800 */
[----:B------:R-:W4:Y:S04]  /*16d00*/  LDL.LU R227, [R1+0xc] ;  /* 0x00000c0001e37983 */ /* 0x000f280000300800 */
[----:B------:R-:W4:Y:S04]  /*16d10*/  LDL.LU R226, [R1+0x10] ;  /* 0x0000100001e27983 */ /* 0x000f280000300800 */
[----:B------:R-:W4:Y:S04]  /*16d20*/  LDL.LU R225, [R1+0x14] ;  /* 0x0000140001e17983 */ /* 0x000f280000300800 */
[----:B------:R-:W4:Y:S04]  /*16d30*/  LDL.LU R224, [R1+0x18] ;  /* 0x0000180001e07983 */ /* 0x000f280000300800 */
[----:B------:R-:W4:Y:S04]  /*16d40*/  LDL.LU R223, [R1+0x1c] ;  /* 0x00001c0001df7983 */ /* 0x000f280000300800 */
[----:B------:R-:W4:Y:S04]  /*16d50*/  LDL.LU R222, [R1+0x20] ;  /* 0x0000200001de7983 */ /* 0x000f280000300800 */
[----:B------:R-:W4:Y:S04]  /*16d60*/  LDL.LU R221, [R1+0x24] ;  /* 0x0000240001dd7983 */ /* 0x000f280000300800 */
[----:B------:R-:W4:Y:S01]  /*16d70*/  LDL.LU R220, [R1+0x28] ;  /* 0x0000280001dc7983 */ /* 0x000f220000300800 */
[----:B------:R-:W-:-:S03]  /*16d80*/  ISETP.GE.AND P1, PT, R14, 0x81, PT ;  /* 0x000000810e00780c */ /* 0x000fc60003f26270 */
[----:B------:R0:W-:Y:S01]  /*16d90*/  @!P2 STG.E.U8 desc[UR36][R6.64+0xf9], R9 ;  /* 0x0000f9090600a986 */ /* 0x0001e2000c101124 */
[C---:B------:R-:W-:Y:S02]  /*16da0*/  ISETP.LT.OR P2, PT, R0.reuse, 0x1, !P1 ;  /* 0x000000010000780c */ /* 0x040fe40004f41670 */
[----:B------:R-:W-:Y:S01]  /*16db0*/  ISETP.LT.OR P3, PT, R0, 0xfa, !P4 ;  /* 0x000000fa0000780c */ /* 0x000fe20006761670 */
[----:B------:R-:W4:Y:S04]  /*16dc0*/  LDL.LU R219, [R1+0x2c] ;  /* 0x00002c0001db7983 */ /* 0x000f280000300800 */
[----:B------:R-:W4:Y:S01]  /*16dd0*/  LDL.LU R218, [R1+0x30] ;  /* 0x0000300001da7983 */ /* 0x000f220000300800 */
[----:B------:R-:W-:Y:S01]  /*16de0*/  LOP3.LUT R8, R8, 0xfdffffff, RZ, 0xc0, !PT ;  /* 0xfdffffff08087812 */ /* 0x000fe200078ec0ff */
[----:B------:R-:W-:-:S02]  /*16df0*/  USHF.L.U64.HI UR5, UR4, 0x8, UR5 ;  /* 0x0000000804057899 */ /* 0x000fc40008010205 */
[----:B------:R-:W4:Y:S02]  /*16e00*/  LDL.LU R217, [R1+0x34] ;  /* 0x0000340001d97983 */ /* 0x000f240000300800 */
[----:B0-----:R-:W-:Y:S02]  /*16e10*/  @!P2 IADD3 R6, P5, R2, R155, RZ ;  /* 0x0000009b0206a210 */ /* 0x001fe40007fbe0ff */
[----:B------:R-:W-:Y:S01]  /*16e20*/  @P3 LOP3.LUT R8, R8, 0x2000000, RZ, 0xfc, !PT ;  /* 0x0200000008083812 */ /* 0x000fe200078efcff */
[----:B------:R-:W4:Y:S02]  /*16e30*/  LDL.LU R216, [R1+0x38] ;  /* 0x0000380001d87983 */ /* 0x000f240000300800 */
[----:B------:R-:W-:Y:S02]  /*16e40*/  @!P2 IMAD.X R7, R3, 0x1, R153, P5 ;  /* 0x000000010307a824 */ /* 0x000fe400028e0699 */
        /* <DEDUP_REMOVED lines=27> */
[----:B--2---:R-:W-:-:S05]  /*17000*/  @!P2 IMAD R9, R11, R17, RZ ;  /* 0x000000110b09a224 */ /* 0x004fca00078e02ff */
[----:B------:R0:W-:Y:S01]  /*17010*/  @!P2 STG.E.U8 desc[UR36][R6.64], R9 ;  /* 0x000000090600a986 */ /* 0x0001e2000c101124 */
[----:B------:R-:W-:-:S04]  /*17020*/  @!P3 IADD3 R121, P2, P4, R23, 0xf9, R2 ;  /* 0x000000f91779b810 */ /* 0x000fc80007c5e002 */
[----:B------:R-:W-:Y:S02]  /*17030*/  @!P3 IADD3.X R122, R19, RZ, R3, P2, P4 ;  /* 0x000000ff137ab210 */ /* 0x000fe400017e8403 */
[----:B------:R-:W-:-:S13]  /*17040*/  ISETP.LT.OR P2, PT, R0, 0x2, !P1 ;  /* 0x000000020000780c */ /* 0x000fda0004f41670 */
[----:B0-----:R-:W-:Y:S01]  /*17050*/  @!P2 IADD3 R6, P4, R2, R155, RZ ;  /* 0x0000009b0206a210 */ /* 0x001fe20007f9e0ff */
[----:B---3--:R-:W-:-:S04]  /*17060*/  @!P2 IMAD R9, R10, R17, RZ ;  /* 0x000000110a09a224 */ /* 0x008fc800078e02ff */
[----:B------:R-:W-:-:S05]  /*17070*/  @!P2 IMAD.X R7, R3, 0x1, R153, P4 ;  /* 0x000000010307a824 */ /* 0x000fca00020e0699 */
[----:B------:R4:W-:Y:S01]  /*17080*/  @!P2 STG.E.U8 desc[UR36][R6.64+0x1], R9 ;  /* 0x000001090600a986 */ /* 0x0009e2000c101124 */
[----:B------:R-:W-:-:S04]  /*17090*/  ISETP.GE.AND P2, PT, R14, 0x109, PT ;  /* 0x000001090e00780c */ /* 0x000fc80003f46270 */
[----:B------:R-:W-:Y:S01]  /*170a0*/  ISETP.LT.OR P3, PT, R0, 0x1, !P2 ;  /* 0x000000010000780c */ /* 0x000fe20005761670 */
[----:B----4-:R-:W-:-:S05]  /*170b0*/  @!P0 IMAD R6, R228, R17, RZ ;  /* 0x00000011e4068224 */ /* 0x010fca00078e02ff */
[----:B------:R0:W-:Y:S01]  /*170c0*/  @!P0 STG.E.U8 desc[UR36][R12.64], R6 ;  /* 0x000000060c008986 */ /* 0x0001e2000c101124 */
[----:B------:R-:W-:-:S06]  /*170d0*/  ISETP.LT.OR P0, PT, R0, 0x2, !P2 ;  /* 0x000000020000780c */ /* 0x000fcc0005701670 */
[----:B------:R-:W-:-:S04]  /*170e0*/  @!P3 IADD3 R10, P4, P5, R2, UR6, R23 ;  /* 0x00000006020abc10 */ /* 0x000fc8000fd9e017 */
[----:B------:R-:W-:Y:S01]  /*170f0*/  @!P3 IADD3.X R11, R3, UR5, R19, P4, P5 ;  /* 0x00000005030bbc10 */ /* 0x000fe2000a7ea413 */
[----:B------:R-:W-:Y:S01]  /*17100*/  @!P6 IMAD R9, R227, R17, RZ ;  /* 0x00000011e309e224 */ /* 0x000fe200078e02ff */
[----:B0-----:R-:W2:Y:S01]  /*17110*/  LDL.LU R12, [R1+0xb4] ;  /* 0x0000b400010c7983 */ /* 0x001ea20000300800 */
[----:B------:R-:W-:-:S04]  /*17120*/  @!P0 IADD3 R228, P4, P5, R23, 0x1, R2 ;  /* 0x0000000117e48810 */ /* 0x000fc80007d9e002 */
[----:B------:R-:W-:Y:S02]  /*17130*/  @!P0 IADD3.X R123, R19, RZ, R3, P4, P5 ;  /* 0x000000ff137b8210 */ /* 0x000fe400027ea403 */
[----:B------:R-:W-:-:S13]  /*17140*/  ISETP.LT.OR P0, PT, R0, 0x9, !P2 ;  /* 0x000000090000780c */ /* 0x000fda0005701670 */
[----:B------:R-:W-:-:S04]  /*17150*/  @!P0 IADD3 R124, P4, P5, R23, 0x8, R2 ;  /* 0x00000008177c8810 */ /* 0x000fc80007d9e002 */
[----:B------:R-:W-:Y:S02]  /*17160*/  @!P0 IADD3.X R125, R19, RZ, R3, P4, P5 ;  /* 0x000000ff137d8210 */ /* 0x000fe400027ea403 */
[----:B------:R-:W-:Y:S02]  /*17170*/  @!P6 IADD3 R6, P4, R15, R155, RZ ;  /* 0x0000009b0f06e210 */ /* 0x000fe40007f9e0ff */
[----:B------:R-:W-:Y:S01]  /*17180*/  LOP3.LUT P3, RZ, R5, 0x4, RZ, 0xc0, !PT ;  /* 0x0000000405ff7812 */ /* 0x000fe2000786c0ff */
[----:B------:R-:W3:Y:S02]  /*17190*/  LDL.LU R15, [R1+0xa8] ;  /* 0x0000a800010f7983 */ /* 0x000ee40000300800 */
[----:B------:R-:W-:Y:S01]  /*171a0*/  @!P6 IMAD.X R7, R20, 0x1, R153, P4 ;  /* 0x000000011407e824 */ /* 0x000fe200020e0699 */
[C---:B------:R-:W-:Y:S01]  /*171b0*/  ISETP.LT.OR P4, PT, R0.reuse, 0x9, !P1 ;  /* 0x000000090000780c */ /* 0x040fe20004f81670 */
[----:B------:R-:W4:Y:S04]  /*171c0*/  LDL.LU R20, [R1+0xb0] ;  /* 0x0000b00001147983 */ /* 0x000f280000300800 */
[----:B------:R0:W-:Y:S01]  /*171d0*/  @!P6 STG.E.U8 desc[UR36][R6.64], R9 ;  /* 0x000000090600e986 */ /* 0x0001e2000c101124 */
[----:B------:R-:W-:-:S07]  /*171e0*/  ISETP.LT.OR P6, PT, R0, 0xa, !P2 ;  /* 0x0000000a0000780c */ /* 0x000fce00057c1670 */
[----:B0-----:R-:W-:Y:S01]  /*171f0*/  @!P4 IADD3 R6, P5, R2, R155, RZ ;  /* 0x0000009b0206c210 */ /* 0x001fe20007fbe0ff */
[----:B------:R-:W-:-:S04]  /*17200*/  @!P4 IMAD R9, R226, R17, RZ ;  /* 0x00000011e209c224 */ /* 0x000fc800078e02ff */
[----:B------:R-:W-:-:S05]  /*17210*/  @!P4 IMAD.X R7, R3, 0x1, R153, P5 ;  /* 0x000000010307c824 */ /* 0x000fca00028e0699 */
[----:B------:R0:W-:Y:S01]  /*17220*/  @!P4 STG.E.U8 desc[UR36][R6.64+0x8], R9 ;  /* 0x000008090600c986 */ /* 0x0001e2000c101124 */
[----:B------:R-:W-:-:S04]  /*17230*/  @!P6 IADD3 R227, P4, P5, R23, 0x9, R2 ;  /* 0x0000000917e3e810 */ /* 0x000fc80007d9e002 */
[----:B------:R-:W-:Y:S02]  /*17240*/  @!P6 IADD3.X R126, R19, RZ, R3, P4, P5 ;  /* 0x000000ff137ee210 */ /* 0x000fe400027ea403 */
[C---:B------:R-:W-:Y:S02]  /*17250*/  ISETP.LT.OR P4, PT, R0.reuse, 0xa, !P1 ;  /* 0x0000000a0000780c */ /* 0x040fe40004f81670 */
[----:B------:R-:W-:-:S11]  /*17260*/  ISETP.LT.OR P6, PT, R0, 0x11, !P2 ;  /* 0x000000110000780c */ /* 0x000fd600057c1670 */
[----:B0-----:R-:W-:Y:S01]  /*17270*/  @!P4 IADD3 R6, P5, R2, R155, RZ ;  /* 0x0000009b0206c210 */ /* 0x001fe20007fbe0ff */
[----:B------:R-:W-:-:S04]  /*17280*/  @!P4 IMAD R9, R225, R17, RZ ;  /* 0x00000011e109c224 */ /* 0x000fc800078e02ff */
[----:B------:R-:W-:-:S05]  /*17290*/  @!P4 IMAD.X R7, R3, 0x1, R153, P5 ;  /* 0x000000010307c824 */ /* 0x000fca00028e0699 */
[----:B------:R0:W-:Y:S01]  /*172a0*/  @!P4 STG.E.U8 desc[UR36][R6.64+0x9], R9 ;  /* 0x000009090600c986 */ /* 0x0001e2000c101124 */
[----:B------:R-:W-:-:S04]  /*172b0*/  @!P6 IADD3 R127, P4, P5, R23, 0x10, R2 ;  /* 0x00000010177fe810 */ /* 0x000fc80007d9e002 */
[----:B------:R-:W-:Y:S02]  /*172c0*/  @!P6 IADD3.X R128, R19, RZ, R3, P4, P5 ;  /* 0x000000ff1380e210 */ /* 0x000fe400027ea403 */
[----:B0-----:R-:W-:Y:S01]  /*172d0*/  @!P3 IADD3 R6, P4, R154, R155, RZ ;  /* 0x0000009b9a06b210 */ /* 0x001fe20007f9e0ff */
[----:B------:R-:W-:-:S04]  /*172e0*/  @!P3 IMAD R9, R224, R17, RZ ;  /* 0x00000011e009b224 */ /* 0x000fc800078e02ff */
[----:B------:R-:W-:-:S05]  /*172f0*/  @!P3 IMAD.X R7, R157, 0x1, R153, P4 ;  /* 0x000000019d07b824 */ /* 0x000fca00020e0699 */
[----:B------:R0:W-:Y:S01]  /*17300*/  @!P3 STG.E.U8 desc[UR36][R6.64], R9 ;  /* 0x000000090600b986 */ /* 0x0001e2000c101124 */
[----:B------:R-:W-:Y:S02]  /*17310*/  ISETP.LT.OR P3, PT, R0, 0x12, !P2 ;  /* 0x000000120000780c */ /* 0x000fe40005761670 */
[----:B------:R-:W-:-:S11]  /*17320*/  LOP3.LUT P0, RZ, R5, 0x8, RZ, 0xc0, !PT ;  /* 0x0000000805ff7812 */ /* 0x000fd6000780c0ff */
[----:B------:R-:W-:-:S04]  /*17330*/  @!P3 IADD3 R226, P4, P5, R23, 0x11, R2 ;  /* 0x0000001117e2b810 */ /* 0x000fc80007d9e002 */
[----:B------:R-:W-:Y:S02]  /*17340*/  @!P3 IADD3.X R129, R19, RZ, R3, P4, P5 ;  /* 0x000000ff1381b210 */ /* 0x000fe400027ea403 */
[----:B------:R-:W-:-:S13]  /*17350*/  ISETP.LT.OR P3, PT, R0, 0x19, !P2 ;  /* 0x000000190000780c */ /* 0x000fda0005761670 */
[----:B------:R-:W-:-:S04]  /*17360*/  @!P3 IADD3 R130, P4, P5, R23, 0x18, R2 ;  /* 0x000000181782b810 */ /* 0x000fc80007d9e002 */
[----:B------:R-:W-:Y:S02]  /*17370*/  @!P3 IADD3.X R131, R19, RZ, R3, P4, P5 ;  /* 0x000000ff1383b210 */ /* 0x000fe400027ea403 */
[----:B0-----:R-:W-:Y:S01]  /*17380*/  @!P0 IADD3 R6, P4, R21, R155, RZ ;  /* 0x0000009b15068210 */ /* 0x001fe20007f9e0ff */
[----:B------:R-:W-:Y:S01]  /*17390*/  @!P0 IMAD R9, R223, R17, RZ ;  /* 0x00000011df098224 */ /* 0x000fe200078e02ff */
[----:B------:R-:W-:Y:S01]  /*173a0*/  LOP3.LUT P6, RZ, R5, 0x20, RZ, 0xc0, !PT ;  /* 0x0000002005ff7812 */ /* 0x000fe200078cc0ff */
[----:B------:R-:W2:Y:S02]  /*173b0*/  LDL.LU R21, [R1+0xac] ;  /* 0x0000ac0001157983 */ /* 0x000ea40000300800 */
[----:B------:R-:W-:Y:S01]  /*173c0*/  @!P0 IMAD.X R7, R152, 0x1, R153, P4 ;  /* 0x0000000198078824 */ /* 0x000fe200020e0699 */
[----:B------:R-:W-:-:S04]  /*173d0*/  ISETP.LT.OR P4, PT, R0, 0x11, !P1 ;  /* 0x000000110000780c */ /* 0x000fc80004f81670 */
[----:B------:R0:W-:Y:S01]  /*173e0*/  @!P0 STG.E.U8 desc[UR36][R6.64], R9 ;  /* 0x0000000906008986 */ /* 0x0001e2000c101124 */
[----:B------:R-:W-:-:S08]  /*173f0*/  ISETP.LT.OR P0, PT, R0, 0x1a, !P2 ;  /* 0x0000001a0000780c */ /* 0x000fd00005701670 */
        /* <DEDUP_REMOVED lines=25> */
[----:B0-----:R-:W-:-:S05]  /*17590*/  @!P3 IADD3 R6, P4, R156, R155, RZ ;  /* 0x0000009b9c06b210 */ /* 0x001fca0007f9e0ff */
[----:B------:R-:W-:Y:S01]  /*175a0*/  @!P3 IMAD.X R7, R159, 0x1, R153, P4 ;  /* 0x000000019f07b824 */ /* 0x000fe200020e0699 */
[----:B------:R-:W-:Y:S01]  /*175b0*/  ISETP.LT.OR P4, PT, R0, 0x19, !P1 ;  /* 0x000000190000780c */ /* 0x000fe20004f81670 */
[----:B------:R-:W-:-:S05]  /*175c0*/  @!P3 IMAD R9, R219, R17, RZ ;  /* 0x00000011db09b224 */ /* 0x000fca00078e02ff */
[----:B------:R0:W-:Y:S01]  /*175d0*/  @!P3 STG.E.U8 desc[UR36][R6.64], R9 ;  /* 0x000000090600b986 */ /* 0x0001e2000c101124 */
[----:B------:R-:W-:-:S06]  /*175e0*/  ISETP.LT.OR P3, PT, R0, 0x2a, !P2 ;  /* 0x0000002a0000780c */ /* 0x000fcc0005761670 */
[----:B0-----:R-:W-:Y:S01]  /*175f0*/  @!P4 IADD3 R6, P5, R2, R155, RZ ;  /* 0x0000009b0206c210 */ /* 0x001fe20007fbe0ff */
[----:B------:R-:W-:-:S04]  /*17600*/  @!P4 IMAD R9, R218, R17, RZ ;  /* 0x00000011da09c224 */ /* 0x000fc800078e02ff */
[----:B------:R-:W-:-:S05]  /*17610*/  @!P4 IMAD.X R7, R3, 0x1, R153, P5 ;  /* 0x000000010307c824 */ /* 0x000fca00028e0699 */
[----:B------:R0:W-:Y:S01]  /*17620*/  @!P4 STG.E.U8 desc[UR36][R6.64+0x18], R9 ;  /* 0x000018090600c986 */ /* 0x0001e2000c101124 */
[----:B------:R-:W-:-:S04]  /*17630*/  @!P3 IADD3 R223, P4, P5, R23, 0x29, R2 ;  /* 0x0000002917dfb810 */ /* 0x000fc80007d9e002 */
[----:B------:R-:W-:Y:S02]  /*17640*/  @!P3 IADD3.X R138, R19, RZ, R3, P4, P5 ;  /* 0x000000ff138ab210 */ /* 0x000fe400027ea403 */
[C---:B------:R-:W-:Y:S02]  /*17650*/  ISETP.LT.OR P4, PT, R0.reuse, 0x1a, !P1 ;  /* 0x0000001a0000780c */ /* 0x040fe40004f81670 */
[----:B------:R-:W-:Y:S02]  /*17660*/  ISETP.LT.OR P3, PT, R0, 0x31, !P2 ;  /* 0x000000310000780c */ /* 0x000fe40005761670 */
[----:B------:R-:W-:-:S09]  /*17670*/  LOP3.LUT P0, RZ, R5, 0x80, RZ, 0xc0, !PT ;  /* 0x0000008005ff7812 */ /* 0x000fd2000780c0ff */
        /* <DEDUP_REMOVED lines=134> */
[----:B------:R-:W-:Y:S02]  /*17ee0*/  ISETP.LT.OR P6, PT, R0, 0x72, !P2 ;  /* 0x000000720000780c */ /* 0x000fe400057c1670 */
[----:B0-----:R-:W-:Y:S01]  /*17ef0*/  @!P0 IADD3 R6, P4, R178, R155, RZ ;  /* 0x0000009bb2068210 */ /* 0x001fe20007f9e0ff */
[----:B------:R-:W-:-:S04]  /*17f00*/  @!P0 IMAD R9, R200, R17, RZ ;  /* 0x00000011c8098224 */ /* 0x000fc800078e02ff */
[----:B------:R-:W-:-:S05]  /*17f10*/  @!P0 IMAD.X R7, R180, 0x1, R153, P4 ;  /* 0x00000001b4078824 */ /* 0x000fca00020e0699 */
[----:B------:R0:W-:Y:S01]  /*17f20*/  @!P0 STG.E.U8 desc[UR36][R6.64], R9 ;  /* 0x0000000906008986 */ /* 0x0001e2000c101124 */
[----:B------:R-:W-:-:S04]  /*17f30*/  @!P6 IADD3 R211, P0, P4, R23, 0x71, R2 ;  /* 0x0000007117d3e810 */ /* 0x000fc80007c1e002 */
[----:B------:R-:W-:Y:S02]  /*17f40*/  @!P6 IADD3.X R210, R19, RZ, R3, P0, P4 ;  /* 0x000000ff13d2e210 */ /* 0x000fe400007e8403 */
[----:B------:R-:W-:Y:S02]  /*17f50*/  ISETP.LT.OR P6, PT, R0, 0x79, !P2 ;  /* 0x000000790000780c */ /* 0x000fe400057c1670 */
[----:B------:R-:W-:-:S11]  /*17f60*/  LOP3.LUT P5, RZ, R5, 0x2, RZ, 0xc0, !PT ;  /* 0x0000000205ff7812 */ /* 0x000fd600078ac0ff */
        /* <DEDUP_REMOVED lines=68> */
[----:B------:R-:W-:Y:S02]  /*183b0*/  ISETP.LT.OR P0, PT, R0, 0x51, !P1 ;  /* 0x000000510000780c */ /* 0x000fe40004f01670 */
[C---:B------:R-:W-:Y:S02]  /*183c0*/  LOP3.LUT P6, RZ, R5.reuse, 0x20000, RZ, 0xc0, !PT ;  /* 0x0002000005ff7812 */ /* 0x040fe400078cc0ff */
[----:B------:R-:W-:Y:S01]  /*183d0*/  LOP3.LUT P4, RZ, R5, 0x80000, RZ, 0xc0, !PT ;  /* 0x0008000005ff7812 */ /* 0x000fe2000788c0ff */
[----:B------:R-:W-:-:S05]  /*183e0*/  @!P5 IMAD R5, R191, R17, RZ ;  /* 0x00000011bf05d224 */ /* 0x000fca00078e02ff */
[----:B------:R0:W-:Y:S01]  /*183f0*/  @!P5 STG.E.U8 desc[UR36][R6.64], R5 ;  /* 0x000000050600d986 */ /* 0x0001e2000c101124 */
[----:B------:R-:W-:Y:S02]  /*18400*/  ISETP.LT.OR P5, PT, R0, 0x9a, !P2 ;  /* 0x0000009a0000780c */ /* 0x000fe400057a1670 */
        /* <DEDUP_REMOVED lines=14> */
[----:B0-----:R-:W-:Y:S02]  /*184f0*/  @!P6 IADD3 R6, P0, R36, R155, RZ ;  /* 0x0000009b2406e210 */ /* 0x001fe40007f1e0ff */
[----:B------:R-:W4:Y:S03]  /*18500*/  LDL.LU R36, [R1+0x650] ;  /* 0x0006500001247983 */ /* 0x000f260000300800 */
[----:B------:R-:W-:Y:S02]  /*18510*/  @!P6 IMAD.X R7, R37, 0x1, R153, P0 ;  /* 0x000000012507e824 */ /* 0x000fe400000e0699 */
[----:B------:R-:W4:Y:S04]  /*18520*/  LDL.LU R37, [R1+0x64c] ;  /* 0x00064c0001257983 */ /* 0x000f280000300800 */
[----:B------:R-:W4:Y:S01]  /*18530*/  LDL.LU R13, [R1+0xb8] ;  /* 0x0000b800010d7983 */ /* 0x000f220000300800 */
[----:B---3--:R-:W-:-:S05]  /*18540*/  @!P6 IMAD R5, R15, R17, RZ ;  /* 0x000000110f05e224 */ /* 0x008fca00078e02ff */
[----:B------:R0:W-:Y:S01]  /*18550*/  @!P6 STG.E.U8 desc[UR36][R6.64], R5 ;  /* 0x000000050600e986 */ /* 0x0001e2000c101124 */
[----:B------:R-:W-:-:S13]  /*18560*/  ISETP.LT.OR P6, PT, R0, 0xa2, !P2 ;  /* 0x000000a20000780c */ /* 0x000fda00057c1670 */
[----:B------:R-:W-:-:S04]  /*18570*/  @!P6 IADD3 R187, P0, P3, R23, 0xa1, R2 ;  /* 0x000000a117bbe810 */ /* 0x000fc80007b1e002 */
[----:B------:R-:W-:Y:S02]  /*18580*/  @!P6 IADD3.X R186, R19, RZ, R3, P0, P3 ;  /* 0x000000ff13bae210 */ /* 0x000fe400007e6403 */
[----:B------:R-:W-:-:S13]  /*18590*/  ISETP.LT.OR P6, PT, R0, 0xa9, !P2 ;  /* 0x000000a90000780c */ /* 0x000fda00057c1670 */
[----:B------:R-:W-:-:S04]  /*185a0*/  @!P6 IADD3 R185, P0, P3, R23, 0xa8, R2 ;  /* 0x000000a817b9e810 */ /* 0x000fc80007b1e002 */
[----:B------:R-:W-:Y:S02]  /*185b0*/  @!P6 IADD3.X R184, R19, RZ, R3, P0, P3 ;  /* 0x000000ff13b8e210 */ /* 0x000fe400007e6403 */
[----:B0-----:R-:W-:Y:S02]  /*185c0*/  @!P4 IADD3 R6, P0, R38, R155, RZ ;  /* 0x0000009b2606c210 */ /* 0x001fe40007f1e0ff */
[----:B------:R-:W3:Y:S03]  /*185d0*/  LDL.LU R38, [R1+0x648] ;  /* 0x0006480001267983 */ /* 0x000ee60000300800 */
[----:B------:R-:W-:Y:S01]  /*185e0*/  @!P4 IMAD.X R7, R39, 0x1, R153, P0 ;  /* 0x000000012707c824 */ /* 0x000fe200000e0699 */
[----:B------:R-:W-:Y:S01]  /*185f0*/  ISETP.LT.OR P0, PT, R0, 0x59, !P1 ;  /* 0x000000590000780c */ /* 0x000fe20004f01670 */
[----:B------:R-:W3:Y:S04]  /*18600*/  LDL.LU R39, [R1+0x644] ;  /* 0x0006440001277983 */ /* 0x000ee80000300800 */
[----:B------:R-:W3:Y:S01]  /*18610*/  LDL.LU R157, [R1+0xbc] ;  /* 0x0000bc00019d7983 */ /* 0x000ee20000300800 */
[----:B--2---:R-:W-:-:S03]  /*18620*/  @!P4 IMAD R5, R21, R17, RZ ;  /* 0x000000111505c224 */ /* 0x004fc600078e02ff */
[----:B------:R-:W2:Y:S04]  /*18630*/  LDL.LU R154, [R1+0xc0] ;  /* 0x0000c000019a7983 */ /* 0x000ea80000300800 */
[----:B------:R0:W-:Y:S01]  /*18640*/  @!P4 STG.E.U8 desc[UR36][R6.64], R5 ;  /* 0x000000050600c986 */ /* 0x0001e2000c101124 */
[----:B------:R-:W-:-:S03]  /*18650*/  ISETP.LT.OR P4, PT, R0, 0xaa, !P2 ;  /* 0x000000aa0000780c */ /* 0x000fc60005781670 */
[----:B------:R-:W2:Y:S01]  /*18660*/  LDL.LU R15, [R1+0xc4] ;  /* 0x0000c400010f7983 */ /* 0x000ea20000300800 */
[----:B0-----:R-:W-:Y:S01]  /*18670*/  @!P0 IADD3 R6, P3, R2, R155, RZ ;  /* 0x0000009b02068210 */ /* 0x001fe20007f7e0ff */
[----:B----4-:R-:W-:-:S04]  /*18680*/  @!P0 IMAD R5, R20, R17, RZ ;  /* 0x0000001114058224 */ /* 0x010fc800078e02ff */
        /* <DEDUP_REMOVED lines=18> */
[----:B------:R-:W-:-:S02]  /*187b0*/  LOP3.LUT P6, RZ, R8, 0x4000000, RZ, 0xc0, !PT ;  /* 0x0400000008ff7812 */ /* 0x000fc400078cc0ff */
[----:B------:R-:W-:Y:S01]  /*187c0*/  LOP3.LUT P4, RZ, R4, 0x1, RZ, 0xc0, !PT ;  /* 0x0000000104ff7812 */ /* 0x000fe2000788c0ff */
[----:B------:R-:W-:-:S05]  /*187d0*/  @!P5 IMAD R5, R13, R17, RZ ;  /* 0x000000110d05d224 */ /* 0x000fca00078e02ff */
        /* <DEDUP_REMOVED lines=8> */
[----:B------:R-:W4:Y:S03]  /*18860*/  LDL.LU R42, [R1+0x638] ;  /* 0x00063800012a7983 */ /* 0x000f260000300800 */
[----:B------:R-:W-:Y:S01]  /*18870*/  @!P6 IMAD.X R7, R43, 0x1, R153, P0 ;  /* 0x000000012b07e824 */ /* 0x000fe200000e0699 */
[----:B------:R-:W-:Y:S01]  /*18880*/  ISETP.LT.OR P0, PT, R0, 0x61, !P1 ;  /* 0x000000610000780c */ /* 0x000fe20004f01670 */
[----:B------:R-:W4:Y:S04]  /*18890*/  LDL.LU R43, [R1+0x634] ;  /* 0x00063400012b7983 */ /* 0x000f280000300800 */
[----:B------:R-:W4:Y:S01]  /*188a0*/  LDL.LU R21, [R1+0xcc] ;  /* 0x0000cc0001157983 */ /* 0x000f220000300800 */
[----:B---3--:R-:W-:-:S03]  /*188b0*/  @!P6 IMAD R5, R157, R17, RZ ;  /* 0x000000119d05e224 */ /* 0x008fc600078e02ff */
[----:B------:R-:W3:Y:S04]  /*188c0*/  LDL.LU R20, [R1+0xd0] ;  /* 0x0000d00001147983 */ /* 0x000ee80000300800 */
[----:B------:R0:W-:Y:S01]  /*188d0*/  @!P6 STG.E.U8 desc[UR36][R6.64], R5 ;  /* 0x000000050600e986 */ /* 0x0001e2000c101124 */
[----:B------:R-:W-:-:S03]  /*188e0*/  ISETP.LT.OR P6, PT, R0, 0xba, !P2 ;  /* 0x000000ba0000780c */ /* 0x000fc600057c1670 */
[----:B------:R-:W3:Y:S01]  /*188f0*/  LDL.LU R13, [R1+0xd4] ;  /* 0x0000d400010d7983 */ /* 0x000ee20000300800 */
[----:B0-----:R-:W-:Y:S01]  /*18900*/  @!P0 IADD3 R6, P3, R2, R155, RZ ;  /* 0x0000009b02068210 */ /* 0x001fe20007f7e0ff */
[----:B--2---:R-:W-:-:S04]  /*18910*/  @!P0 IMAD R5, R154, R17, RZ ;  /* 0x000000119a058224 */ /* 0x004fc800078e02ff */
        /* <DEDUP_REMOVED lines=13> */
[----:B------:R-:W2:Y:S03]  /*189f0*/  LDL.LU R44, [R1+0x630] ;  /* 0x00063000012c7983 */ /* 0x000ea60000300800 */
[----:B------:R-:W-:Y:S02]  /*18a00*/  @!P4 IMAD.X R7, R45, 0x1, R153, P0 ;  /* 0x000000012d07c824 */ /* 0x000fe400000e0699 */
[----:B------:R-:W2:Y:S04]  /*18a10*/  LDL.LU R45, [R1+0x62c] ;  /* 0x00062c00012d7983 */ /* 0x000ea80000300800 */
[----:B------:R-:W2:Y:S01]  /*18a20*/  LDL.LU R15, [R1+0xd8] ;  /* 0x0000d800010f7983 */ /* 0x000ea20000300800 */
[----:B----4-:R-:W-:-:S05]  /*18a30*/  @!P4 IMAD R5, R12, R17, RZ ;  /* 0x000000110c05c224 */ /* 0x010fca00078e02ff */
        /* <DEDUP_REMOVED lines=8> */
[----:B0-----:R-:W-:Y:S02]  /*18ac0*/  @!P5 IADD3 R6, P0, R46, R155, RZ ;  /* 0x0000009b2e06d210 */ /* 0x001fe40007f1e0ff */
[----:B------:R-:W4:Y:S03]  /*18ad0*/  LDL.LU R46, [R1+0x628] ;  /* 0x00062800012e7983 */ /* 0x000f260000300800 */
[----:B------:R-:W-:Y:S02]  /*18ae0*/  @!P5 IMAD.X R7, R47, 0x1, R153, P0 ;  /* 0x000000012f07d824 */ /* 0x000fe400000e0699 */
[----:B------:R-:W4:Y:S04]  /*18af0*/  LDL.LU R47, [R1+0x624] ;  /* 0x00062400012f7983 */ /* 0x000f280000300800 */
[----:B------:R-:W4:Y:S04]  /*18b00*/  LDL.LU R157, [R1+0xdc] ;  /* 0x0000dc00019d7983 */ /* 0x000f280000300800 */
[----:B------:R-:W4:Y:S04]  /*18b10*/  LDL.LU R154, [R1+0xe0] ;  /* 0x0000e000019a7983 */ /* 0x000f280000300800 */
[----:B------:R-:W4:Y:S01]  /*18b20*/  LDL.LU R12, [R1+0xe4] ;  /* 0x0000e400010c7983 */ /* 0x000f220000300800 */
[----:B------:R-:W-:-:S02]  /*18b30*/  ISETP.LT.OR P0, PT, R0, 0x69, !P1 ;  /* 0x000000690000780c */ /* 0x000fc40004f01670 */
[C---:B------:R-:W-:Y:S02]  /*18b40*/  LOP3.LUT P6, RZ, R4.reuse, 0x1000, RZ, 0xc0, !PT ;  /* 0x0000100004ff7812 */ /* 0x040fe400078cc0ff */
[----:B------:R-:W-:Y:S01]  /*18b50*/  LOP3.LUT P4, RZ, R4, 0x10000, RZ, 0xc0, !PT ;  /* 0x0001000004ff7812 */ /* 0x000fe2000788c0ff */
[----:B------:R-:W-:-:S05]  /*18b60*/  @!P5 IMAD R5, R21, R17, RZ ;  /* 0x000000111505d224 */ /* 0x000fca00078e02ff */
[----:B------:R0:W-:Y:S01]  /*18b70*/  @!P5 STG.E.U8 desc[UR36][R6.64], R5 ;  /* 0x000000050600d986 */ /* 0x0001e2000c101124 */
[----:B------:R-:W-:Y:S02]  /*18b80*/  ISETP.LT.OR P5, PT, R0, 0xca, !P2 ;  /* 0x000000ca0000780c */ /* 0x000fe400057a1670 */
[----:B0-----:R-:W-:Y:S01]  /*18b90*/  @!P0 IADD3 R6, P3, R2, R155, RZ ;  /* 0x0000009b02068210 */ /* 0x001fe20007f7e0ff */
[----:B---3--:R-:W-:-:S04]  /*18ba0*/  @!P0 IMAD R5, R20, R17, RZ ;  /* 0x0000001114058224 */ /* 0x008fc800078e02ff */
        /* <DEDUP_REMOVED lines=13> */
[----:B------:R-:W3:Y:S03]  /*18c80*/  LDL.LU R48, [R1+0x620] ;  /* 0x0006200001307983 */ /* 0x000ee60000300800 */
[----:B------:R-:W-:Y:S02]  /*18c90*/  @!P6 IMAD.X R7, R49, 0x1, R153, P0 ;  /* 0x000000013107e824 */ /* 0x000fe400000e0699 */
[----:B------:R-:W3:Y:S04]  /*18ca0*/  LDL.LU R49, [R1+0x61c] ;  /* 0x00061c0001317983 */ /* 0x000ee80000300800 */
[----:B------:R-:W3:Y:S01]  /*18cb0*/  LDL.LU R13, [R1+0xe8] ;  /* 0x0000e800010d7983 */ /* 0x000ee20000300800 */
[----:B--2---:R-:W-:-:S05]  /*18cc0*/  @!P6 IMAD R5, R15, R17, RZ ;  /* 0x000000110f05e224 */ /* 0x004fca00078e02ff */
        /* <DEDUP_REMOVED lines=8> */
[----:B------:R-:W2:Y:S03]  /*18d50*/  LDL.LU R50, [R1+0x618] ;  /* 0x0006180001327983 */ /* 0x000ea60000300800 */
[----:B------:R-:W-:Y:S01]  /*18d60*/  @!P4 IMAD.X R7, R51, 0x1, R153, P0 ;  /* 0x000000013307c824 */ /* 0x000fe200000e0699 */
[----:B------:R-:W-:Y:S01]  /*18d70*/  ISETP.LT.OR P0, PT, R0, 0x71, !P1 ;  /* 0x000000710000780c */ /* 0x000fe20004f01670 */
[----:B------:R-:W2:Y:S04]  /*18d80*/  LDL.LU R51, [R1+0x614] ;  /* 0x0006140001337983 */ /* 0x000ea80000300800 */
[----:B------:R-:W2:Y:S01]  /*18d90*/  LDL.LU R15, [R1+0xec] ;  /* 0x0000ec00010f7983 */ /* 0x000ea20000300800 */
[----:B----4-:R-:W-:-:S03]  /*18da0*/  @!P4 IMAD R5, R157, R17, RZ ;  /* 0x000000119d05c224 */ /* 0x010fc600078e02ff */
[----:B------:R-:W4:Y:S04]  /*18db0*/  LDL.LU R20, [R1+0xf0] ;  /* 0x0000f00001147983 */ /* 0x000f280000300800 */
        /* <DEDUP_REMOVED lines=21> */
[----:B------:R-:W4:Y:S04]  /*18f10*/  LDL.LU R21, [R1+0xf4] ;  /* 0x0000f40001157983 */ /* 0x000f280000300800 */
[----:B------:R-:W4:Y:S01]  /*18f20*/  LDL.LU R169, [R1+0xf8] ;  /* 0x0000f80001a97983 */ /* 0x000f220000300800 */
[----:B------:R-:W-:-:S02]  /*18f30*/  ISETP.LT.OR P4, PT, R0, 0xe2, !P2 ;  /* 0x000000e20000780c */ /* 0x000fc40005781670 */
[----:B------:R-:W-:-:S11]  /*18f40*/  LOP3.LUT P6, RZ, R4, 0x10000000, RZ, 0xc0, !PT ;  /* 0x1000000004ff7812 */ /* 0x000fd600078cc0ff */
[----:B------:R-:W-:Y:S02]  /*18f50*/  @!P4 IADD3 R9, P0, P3, R23, 0xe1, R2 ;  /* 0x000000e11709c810 */ /* 0x000fe40007b1e002 */
[----:B------:R-:W-:Y:S01]  /*18f60*/  LOP3.LUT R22, R22, 0xffffffdf, RZ, 0xc0, !PT ;  /* 0xffffffdf16167812 */ /* 0x000fe200078ec0ff */
[----:B---3--:R-:W-:-:S05]  /*18f70*/  @!P5 IMAD R5, R13, R17, RZ ;  /* 0x000000110d05d224 */ /* 0x008fca00078e02ff */
[----:B------:R0:W-:Y:S02]  /*18f80*/  @!P5 STG.E.U8 desc[UR36][R6.64], R5 ;  /* 0x000000050600d986 */ /* 0x0001e4000c101124 */
[----:B0-----:R-:W-:Y:S02]  /*18f90*/  @!P4 IADD3.X R7, R19, RZ, R3, P0, P3 ;  /* 0x000000ff1307c210 */ /* 0x001fe400007e6403 */
[----:B------:R-:W-:-:S13]  /*18fa0*/  ISETP.LT.OR P4, PT, R0, 0xe9, !P2 ;  /* 0x000000e90000780c */ /* 0x000fda0005781670 */
[----:B------:R-:W-:-:S04]  /*18fb0*/  @!P4 IADD3 R6, P0, P3, R23, 0xe8, R2 ;  /* 0x000000e81706c810 */ /* 0x000fc80007b1e002 */
[----:B------:R-:W-:Y:S02]  /*18fc0*/  @!P4 IADD3.X R5, R19, RZ, R3, P0, P3 ;  /* 0x000000ff1305c210 */ /* 0x000fe400007e6403 */
[----:B------:R-:W-:Y:S01]  /*18fd0*/  @!P6 IADD3 R12, P0, R54, R155, RZ ;  /* 0x0000009b360ce210 */ /* 0x000fe20007f1e0ff */
[----:B--2---:R-:W-:Y:S01]  /*18fe0*/  @!P6 IMAD R15, R15, R17, RZ ;  /* 0x000000110f0fe224 */ /* 0x004fe200078e02ff */
[----:B------:R-:W-:-:S03]  /*18ff0*/  @P4 LOP3.LUT R22, R22, 0x20, RZ, 0xfc, !PT ;  /* 0x0000002016164812 */ /* 0x000fc600078efcff */
[----:B------:R-:W-:Y:S01]  /*19000*/  @!P6 IMAD.X R13, R55, 0x1, R153, P0 ;  /* 0x00000001370de824 */ /* 0x000fe200000e0699 */
[----:B------:R-:W-:Y:S01]  /*19010*/  ISETP.LT.OR P0, PT, R0, 0x79, !P1 ;  /* 0x000000790000780c */ /* 0x000fe20004f01670 */
[----:B------:R-:W2:Y:S04]  /*19020*/  LDL.LU R54, [R1+0x608] ;  /* 0x0006080001367983 */ /* 0x000ea80000300800 */
[----:B------:R0:W-:Y:S01]  /*19030*/  @!P6 STG.E.U8 desc[UR36][R12.64], R15 ;  /* 0x0000000f0c00e986 */ /* 0x0001e2000c101124 */
[----:B------:R-:W-:-:S03]  /*19040*/  LOP3.LUT P4, RZ, R22, 0x1, RZ, 0xc0, !PT ;  /* 0x0000000116ff7812 */ /* 0x000fc6000788c0ff */
[----:B------:R-:W3:Y:S04]  /*19050*/  LDL.LU R55, [R1+0x604] ;  /* 0x0006040001377983 */ /* 0x000ee80000300800 */
[----:B0-----:R-:W-:Y:S01]  /*19060*/  @!P0 IADD3 R12, P3, R2, R155, RZ ;  /* 0x0000009b020c8210 */ /* 0x001fe20007f7e0ff */
[----:B----4-:R-:W-:-:S04]  /*19070*/  @!P0 IMAD R15, R20, R17, RZ ;  /* 0x00000011140f8224 */ /* 0x010fc800078e02ff */
[----:B------:R-:W-:-:S05]  /*19080*/  @!P0 IMAD.X R13, R3, 0x1, R153, P3 ;  /* 0x00000001030d8824 */ /* 0x000fca00018e0699 */
[----:B------:R0:W-:Y:S01]  /*19090*/  @!P0 STG.E.U8 desc[UR36][R12.64+0x78], R15 ;  /* 0x0000780f0c008986 */ /* 0x0001e2000c101124 */
[----:B------:R-:W-:-:S13]  /*190a0*/  ISETP.LT.OR P0, PT, R0, 0xea, !P2 ;  /* 0x000000ea0000780c */ /* 0x000fda0005701670 */
[----:B------:R-:W-:-:S04]  /*190b0*/  @!P0 IADD3 R20, P3, P5, R23, 0xe9, R2 ;  /* 0x000000e917148810 */ /* 0x000fc80007d7e002 */
[----:B0-----:R-:W-:Y:S02]  /*190c0*/  @!P0 IADD3.X R15, R19, RZ, R3, P3, P5 ;  /* 0x000000ff130f8210 */ /* 0x001fe40001fea403 */
[----:B------:R-:W-:-:S13]  /*190d0*/  ISETP.LT.OR P3, PT, R0, 0x7a, !P1 ;  /* 0x0000007a0000780c */ /* 0x000fda0004f61670 */
[----:B------:R-:W-:-:S05]  /*190e0*/  @!P3 IADD3 R12, P5, R2, R155, RZ ;  /* 0x0000009b020cb210 */ /* 0x000fca0007fbe0ff */
[----:B------:R-:W-:Y:S02]  /*190f0*/  @!P3 IMAD.X R13, R3, 0x1, R153, P5 ;  /* 0x00000001030db824 */ /* 0x000fe400028e0699 */
[----:B------:R-:W-:-:S05]  /*19100*/  @!P3 IMAD R21, R21, R17, RZ ;  /* 0x000000111515b224 */ /* 0x000fca00078e02ff */
[----:B------:R0:W-:Y:S01]  /*19110*/  @!P3 STG.E.U8 desc[UR36][R12.64+0x79], R21 ;  /* 0x000079150c00b986 */ /* 0x0001e2000c101124 */
[----:B------:R-:W-:Y:S02]  /*19120*/  ISETP.LT.OR P3, PT, R0, 0xf1, !P2 ;  /* 0x000000f10000780c */ /* 0x000fe40005761670 */
[----:B------:R-:W-:-:S04]  /*19130*/  LOP3.LUT R22, R22, 0xffffffbf, RZ, 0xc0, !PT ;  /* 0xffffffbf16167812 */ /* 0x000fc800078ec0ff */
[----:B------:R-:W-:-:S07]  /*19140*/  @P0 LOP3.LUT R22, R22, 0x40, RZ, 0xfc, !PT ;  /* 0x0000004016160812 */ /* 0x000fce00078efcff */
[----:B------:R-:W-:-:S04]  /*19150*/  @!P3 IADD3 R152, P5, P6, R23, 0xf0, R2 ;  /* 0x000000f01798b810 */ /* 0x000fc80007ebe002 */
[----:B0-----:R-:W-:Y:S02]  /*19160*/  @!P3 IADD3.X R21, R19, RZ, R3, P5, P6 ;  /* 0x000000ff1315b210 */ /* 0x001fe40002fec403 */
[----:B------:R-:W-:-:S13]  /*19170*/  LOP3.LUT P6, RZ, R22, 0x4, RZ, 0xc0, !PT ;  /* 0x0000000416ff7812 */ /* 0x000fda00078cc0ff */
[----:B------:R-:W-:Y:S01]  /*19180*/  @!P6 IADD3 R12, P5, R56, R155, RZ ;  /* 0x0000009b380ce210 */ /* 0x000fe20007fbe0ff */
[----:B------:R-:W-:Y:S01]  /*19190*/  @!P6 IMAD R169, R169, R17, RZ ;  /* 0x00000011a9a9e224 */ /* 0x000fe200078e02ff */
[----:B------:R-:W4:Y:S03]  /*191a0*/  LDL.LU R56, [R1+0x600] ;  /* 0x0006000001387983 */ /* 0x000f260000300800 */
[----:B------:R-:W-:Y:S02]  /*191b0*/  @!P6 IMAD.X R13, R57, 0x1, R153, P5 ;  /* 0x00000001390de824 */ /* 0x000fe400028e0699 */
[----:B------:R-:W4:Y:S04]  /*191c0*/  LDL.LU R57, [R1+0x5fc] ;  /* 0x0005fc0001397983 */ /* 0x000f280000300800 */
[----:B------:R0:W-:Y:S04]  /*191d0*/  @!P6 STG.E.U8 desc[UR36][R12.64], R169 ;  /* 0x000000a90c00e986 */ /* 0x0001e8000c101124 */
[----:B0-----:R-:W2:Y:S01]  /*191e0*/  LDL.LU R169, [R1+0xfc] ;  /* 0x0000fc0001a97983 */ /* 0x001ea20000300800 */
[----:B------:R-:W-:-:S03]  /*191f0*/  @!P4 IADD3 R12, P5, R58, R155, RZ ;  /* 0x0000009b3a0cc210 */ /* 0x000fc60007fbe0ff */
[----:B------:R-:W4:Y:S02]  /*19200*/  LDL.LU R58, [R1+0x5f8] ;  /* 0x0005f800013a7983 */ /* 0x000f240000300800 */
[----:B------:R-:W-:Y:S02]  /*19210*/  @!P4 IMAD.X R13, R59, 0x1, R153, P5 ;  /* 0x000000013b0dc824 */ /* 0x000fe400028e0699 */
[----:B------:R-:W4:Y:S01]  /*19220*/  LDL.LU R59, [R1+0x5f4] ;  /* 0x0005f400013b7983 */ /* 0x000f220000300800 */
[----:B------:R-:W-:Y:S01]  /*19230*/  ISETP.LT.OR P5, PT, R0, 0x81, !P1 ;  /* 0x000000810000780c */ /* 0x000fe20004fa1670 */
[----:B--2---:R-:W-:-:S05]  /*19240*/  @!P4 IMAD R169, R169, R17, RZ ;  /* 0x00000011a9a9c224 */ /* 0x004fca00078e02ff */
[----:B------:R0:W-:Y:S04]  /*19250*/  @!P4 STG.E.U8 desc[UR36][R12.64], R169 ;  /* 0x000000a90c00c986 */ /* 0x0001e8000c101124 */
[----:B0-----:R-:W2:Y:S03]  /*19260*/  LDL.LU R169, [R1+0x100] ;  /* 0x0001000001a97983 */ /* 0x001ea60000300800 */
[----:B------:R-:W-:-:S05]  /*19270*/  @!P5 IADD3 R12, P6, R2, R155, RZ ;  /* 0x0000009b020cd210 */ /* 0x000fca0007fde0ff */
[----:B------:R-:W-:Y:S02]  /*19280*/  @!P5 IMAD.X R13, R3, 0x1, R153, P6 ;  /* 0x00000001030dd824 */ /* 0x000fe400030e0699 */
[----:B--2---:R-:W-:-:S05]  /*19290*/  @!P5 IMAD R169, R169, R17, RZ ;  /* 0x00000011a9a9d224 */ /* 0x004fca00078e02ff */
[----:B------:R0:W-:Y:S04]  /*192a0*/  @!P5 STG.E.U8 desc[UR36][R12.64+0x80], R169 ;  /* 0x000080a90c00d986 */ /* 0x0001e8000c101124 */
[----:B0-----:R-:W2:Y:S01]  /*192b0*/  LDL.LU R169, [R1+0x104] ;  /* 0x0001040001a97983 */ /* 0x001ea20000300800 */
[----:B------:R-:W-:-:S13]  /*192c0*/  ISETP.LT.OR P5, PT, R0, 0x82, !P1 ;  /* 0x000000820000780c */ /* 0x000fda0004fa1670 */
[----:B------:R-:W-:-:S05]  /*192d0*/  @!P5 IADD3 R12, P6, R2, R155, RZ ;  /* 0x0000009b020cd210 */ /* 0x000fca0007fde0ff */
[----:B------:R-:W-:Y:S02]  /*192e0*/  @!P5 IMAD.X R13, R3, 0x1, R153, P6 ;  /* 0x00000001030dd824 */ /* 0x000fe400030e0699 */
[----:B--2---:R-:W-:-:S05]  /*192f0*/  @!P5 IMAD R169, R169, R17, RZ ;  /* 0x00000011a9a9d224 */ /* 0x004fca00078e02ff */
[----:B------:R0:W-:Y:S04]  /*19300*/  @!P5 STG.E.U8 desc[UR36][R12.64+0x81], R169 ;  /* 0x000081a90c00d986 */ /* 0x0001e8000c101124 */
[----:B0-----:R-:W2:Y:S01]  /*19310*/  LDL.LU R169, [R1+0x108] ;  /* 0x0001080001a97983 */ /* 0x001ea20000300800 */
[----:B------:R-:W-:-:S13]  /*19320*/  LOP3.LUT P6, RZ, R22, 0x2, RZ, 0xc0, !PT ;  /* 0x0000000216ff7812 */ /* 0x000fda00078cc0ff */
[----:B------:R-:W-:Y:S02]  /*19330*/  @!P6 IADD3 R12, P5, R60, R155, RZ ;  /* 0x0000009b3c0ce210 */ /* 0x000fe40007fbe0ff */
[----:B------:R-:W4:Y:S03]  /*19340*/  LDL.LU R60, [R1+0x5f0] ;  /* 0x0005f000013c7983 */ /* 0x000f260000300800 */
[----:B------:R-:W-:Y:S02]  /*19350*/  @!P6 IMAD.X R13, R61, 0x1, R153, P5 ;  /* 0x000000013d0de824 */ /* 0x000fe400028e0699 */
[----:B------:R-:W4:Y:S01]  /*19360*/  LDL.LU R61, [R1+0x5ec] ;  /* 0x0005ec00013d7983 */ /* 0x000f220000300800 */
        /* <DEDUP_REMOVED lines=351> */
[----:B------:R0:W-:Y:S01]  /*1a960*/  @!P5 STG.E.U8 desc[UR36][R12.64+0xe8], R169 ;  /* 0x0000e8a90c00d986 */ /* 0x0001e2000c101124 */
[----:B------:R-:W-:-:S03]  /*1a970*/  ISETP.LT.OR P5, PT, R0, 0xea, !P1 ;  /* 0x000000ea0000780c */ /* 0x000fc60004fa1670 */
[----:B0-----:R-:W2:Y:S10]  /*1a980*/  LDL.LU R169, [R1+0x1d8] ;  /* 0x0001d80001a97983 */ /* 0x001eb40000300800 */
[----:B------:R-:W-:-:S05]  /*1a990*/  @!P5 IADD3 R12, P6, R2, R155, RZ ;  /* 0x0000009b020cd210 */ /* 0x000fca0007fde0ff */
[----:B------:R-:W-:Y:S01]  /*1a9a0*/  @!P5 IMAD.X R13, R3, 0x1, R153, P6 ;  /* 0x00000001030dd824 */ /* 0x000fe200030e0699 */
[----:B------:R-:W-:Y:S02]  /*1a9b0*/  LOP3.LUT P6, RZ, R4, 0x4, RZ, 0xc0, !PT ;  /* 0x0000000404ff7812 */ /* 0x000fe400078cc0ff */
[----:B------:R-:W3:Y:S01]  /*1a9c0*/  LDL.LU R4, [R1+0x1d4] ;  /* 0x0001d40001047983 */ /* 0x000ee20000300800 */
[----:B------:R-:W-:Y:S01]  /*1a9d0*/  LOP3.LUT P4, RZ, R8, 0x40000000, RZ, 0xc0, !PT ;  /* 0x4000000008ff7812 */ /* 0x000fe2000788c0ff */
[----:B---3--:R-:W-:-:S05]  /*1a9e0*/  @!P5 IMAD R4, R4, R17, RZ ;  /* 0x000000110404d224 */ /* 0x008fca00078e02ff */
[----:B------:R0:W-:Y:S04]  /*1a9f0*/  @!P5 STG.E.U8 desc[UR36][R12.64+0xe9], R4 ;  /* 0x0000e9040c00d986 */ /* 0x0001e8000c101124 */
[----:B0-----:R-:W-:Y:S01]  /*1aa00*/  @!P6 IADD3 R12, P5, R112, R155, RZ ;  /* 0x0000009b700ce210 */ /* 0x001fe20007fbe0ff */
[----:B--2---:R-:W-:Y:S01]  /*1aa10*/  @!P6 IMAD R4, R169, R17, RZ ;  /* 0x00000011a904e224 */ /* 0x004fe200078e02ff */
[----:B------:R-:W2:Y:S03]  /*1aa20*/  LDL.LU R112, [R1+0x520] ;  /* 0x0005200001707983 */ /* 0x000ea60000300800 */
[----:B------:R-:W-:Y:S02]  /*1aa30*/  @!P6 IMAD.X R13, R113, 0x1, R153, P5 ;  /* 0x00000001710de824 */ /* 0x000fe400028e0699 */
[----:B------:R-:W3:Y:S04]  /*1aa40*/  LDL.LU R113, [R1+0x51c] ;  /* 0x00051c0001717983 */ /* 0x000ee80000300800 */
[----:B------:R0:W-:Y:S04]  /*1aa50*/  @!P6 STG.E.U8 desc[UR36][R12.64], R4 ;  /* 0x000000040c00e986 */ /* 0x0001e8000c101124 */
[----:B0-----:R-:W4:Y:S01]  /*1aa60*/  LDL.LU R4, [R1+0x1dc] ;  /* 0x0001dc0001047983 */ /* 0x001f220000300800 */
[----:B------:R-:W-:-:S03]  /*1aa70*/  @!P4 IADD3 R12, P5, R114, R155, RZ ;  /* 0x0000009b720cc210 */ /* 0x000fc60007fbe0ff */
[----:B------:R-:W3:Y:S02]  /*1aa80*/  LDL.LU R114, [R1+0x518] ;  /* 0x0005180001727983 */ /* 0x000ee40000300800 */
[----:B------:R-:W-:Y:S02]  /*1aa90*/  @!P4 IMAD.X R13, R115, 0x1, R153, P5 ;  /* 0x00000001730dc824 */ /* 0x000fe400028e0699 */
[----:B------:R-:W3:Y:S04]  /*1aaa0*/  LDL.LU R115, [R1+0x514] ;  /* 0x0005140001737983 */ /* 0x000ee80000300800 */
[----:B------:R-:W2:Y:S01]  /*1aab0*/  LDL.LU R169, [R1+0x1fc] ;  /* 0x0001fc0001a97983 */ /* 0x000ea20000300800 */
[----:B----4-:R-:W-:-:S05]  /*1aac0*/  @!P4 IMAD R4, R4, R17, RZ ;  /* 0x000000110404c224 */ /* 0x010fca00078e02ff */
[----:B------:R0:W-:Y:S04]  /*1aad0*/  @!P4 STG.E.U8 desc[UR36][R12.64], R4 ;  /* 0x000000040c00c986 */ /* 0x0001e8000c101124 */
[----:B0-----:R-:W4:Y:S01]  /*1aae0*/  LDL.LU R4, [R1+0x1e0] ;  /* 0x0001e00001047983 */ /* 0x001f220000300800 */
[----:B------:R-:W-:-:S13]  /*1aaf0*/  ISETP.LT.OR P5, PT, R0, 0xf1, !P1 ;  /* 0x000000f10000780c */ /* 0x000fda0004fa1670 */
[----:B------:R-:W-:-:S05]  /*1ab00*/  @!P5 IADD3 R12, P6, R2, R155, RZ ;  /* 0x0000009b020cd210 */ /* 0x000fca0007fde0ff */
[----:B------:R-:W-:Y:S02]  /*1ab10*/  @!P5 IMAD.X R13, R3, 0x1, R153, P6 ;  /* 0x00000001030dd824 */ /* 0x000fe400030e0699 */
[----:B----4-:R-:W-:-:S05]  /*1ab20*/  @!P5 IMAD R4, R4, R17, RZ ;  /* 0x000000110404d224 */ /* 0x010fca00078e02ff */
[----:B------:R0:W-:Y:S04]  /*1ab30*/  @!P5 STG.E.U8 desc[UR36][R12.64+0xf0], R4 ;  /* 0x0000f0040c00d986 */ /* 0x0001e8000c101124 */
[----:B0-----:R-:W4:Y:S01]  /*1ab40*/  LDL.LU R4, [R1+0x1e4] ;  /* 0x0001e40001047983 */ /* 0x001f220000300800 */
[----:B------:R-:W-:-:S13]  /*1ab50*/  ISETP.LT.OR P5, PT, R0, 0xf2, !P1 ;  /* 0x000000f20000780c */ /* 0x000fda0004fa1670 */
[----:B------:R-:W-:-:S05]  /*1ab60*/  @!P5 IADD3 R12, P6, R2, R155, RZ ;  /* 0x0000009b020cd210 */ /* 0x000fca0007fde0ff */
[----:B------:R-:W-:Y:S01]  /*1ab70*/  @!P5 IMAD.X R13, R3, 0x1, R153, P6 ;  /* 0x00000001030dd824 */ /* 0x000fe200030e0699 */
[----:B------:R-:W-:Y:S01]  /*1ab80*/  LOP3.LUT P0, RZ, R8, 0x80000000, RZ, 0xc0, !PT ;  /* 0x8000000008ff7812 */ /* 0x000fe2000780c0ff */
[----:B----4-:R-:W-:-:S05]  /*1ab90*/  @!P5 IMAD R4, R4, R17, RZ ;  /* 0x000000110404d224 */ /* 0x010fca00078e02ff */
[----:B------:R0:W-:Y:S04]  /*1aba0*/  @!P5 STG.E.U8 desc[UR36][R12.64+0xf1], R4 ;  /* 0x0000f1040c00d986 */ /* 0x0001e8000c101124 */
[----:B0-----:R-:W4:Y:S03]  /*1abb0*/  LDL.LU R4, [R1+0x1e8] ;  /* 0x0001e80001047983 */ /* 0x001f260000300800 */
[----:B------:R-:W-:Y:S02]  /*1abc0*/  @!P0 IADD3 R12, P5, R116, R155, RZ ;  /* 0x0000009b740c8210 */ /* 0x000fe40007fbe0ff */
[----:B------:R-:W3:Y:S03]  /*1abd0*/  LDL.LU R116, [R1+0x510] ;  /* 0x0005100001747983 */ /* 0x000ee60000300800 */
[----:B------:R-:W-:Y:S01]  /*1abe0*/  @!P0 IMAD.X R13, R117, 0x1, R153, P5 ;  /* 0x00000001750d8824 */ /* 0x000fe200028e0699 */
[C---:B------:R-:W-:Y:S01]  /*1abf0*/  LOP3.LUT P5, RZ, R8.reuse, 0x80000000, RZ, 0xc0, !PT ;  /* 0x8000000008ff7812 */ /* 0x040fe200078ac0ff */
[----:B------:R-:W3:Y:S01]  /*1ac00*/  LDL.LU R117, [R1+0x50c] ;  /* 0x00050c0001757983 */ /* 0x000ee20000300800 */
[----:B------:R-:W-:-:S11]  /*1ac10*/  LOP3.LUT P6, RZ, R8, 0x10000000, RZ, 0xc0, !PT ;  /* 0x1000000008ff7812 */ /* 0x000fd600078cc0ff */
[----:B----4-:R-:W-:-:S05]  /*1ac20*/  @!P5 IMAD R4, R4, R17, RZ ;  /* 0x000000110404d224 */ /* 0x010fca00078e02ff */
[----:B------:R0:W-:Y:S04]  /*1ac30*/  @!P5 STG.E.U8 desc[UR36][R12.64], R4 ;  /* 0x000000040c00d986 */ /* 0x0001e8000c101124 */
[----:B0-----:R-:W4:Y:S01]  /*1ac40*/  LDL.LU R4, [R1+0x1ec] ;  /* 0x0001ec0001047983 */ /* 0x001f220000300800 */
[----:B------:R-:W-:-:S03]  /*1ac50*/  @!P6 IADD3 R12, P5, R235, R155, RZ ;  /* 0x0000009beb0ce210 */ /* 0x000fc60007fbe0ff */
[----:B------:R-:W2:Y:S02]  /*1ac60*/  LDL.LU R235, [R1+0x1f8] ;  /* 0x0001f80001eb7983 */ /* 0x000ea40000300800 */
[----:B------:R-:W-:Y:S01]  /*1ac70*/  @!P6 IMAD.X R13, R118, 0x1, R153, P5 ;  /* 0x00000001760de824 */ /* 0x000fe200028e0699 */
[----:B------:R-:W-:Y:S01]  /*1ac80*/  ISETP.LT.OR P5, PT, R0, 0xf9, !P1 ;  /* 0x000000f90000780c */ /* 0x000fe20004fa1670 */
[----:B------:R-:W3:Y:S01]  /*1ac90*/  LDL.LU R118, [R1+0x508] ;  /* 0x0005080001767983 */ /* 0x000ee20000300800 */
[----:B------:R-:W-:Y:S01]  /*1aca0*/  LOP3.LUT P4, RZ, R8, 0x2000000, RZ, 0xc0, !PT ;  /* 0x0200000008ff7812 */ /* 0x000fe2000788c0ff */
[----:B----4-:R-:W-:-:S05]  /*1acb0*/  @!P6 IMAD R4, R4, R17, RZ ;  /* 0x000000110404e224 */ /* 0x010fca00078e02ff */
[----:B------:R0:W-:Y:S04]  /*1acc0*/  @!P6 STG.E.U8 desc[UR36][R12.64], R4 ;  /* 0x000000040c00e986 */ /* 0x0001e8000c101124 */
[----:B0-----:R-:W4:Y:S01]  /*1acd0*/  LDL.LU R4, [R1+0x1f0] ;  /* 0x0001f00001047983 */ /* 0x001f220000300800 */
[----:B------:R-:W-:-:S05]  /*1ace0*/  @!P5 IADD3 R12, P6, R2, R155, RZ ;  /* 0x0000009b020cd210 */ /* 0x000fca0007fde0ff */
[----:B------:R-:W-:Y:S01]  /*1acf0*/  @!P5 IMAD.X R13, R3, 0x1, R153, P6 ;  /* 0x00000001030dd824 */ /* 0x000fe200030e0699 */
[----:B------:R-:W-:Y:S02]  /*1ad00*/  LOP3.LUT P6, RZ, R8, 0x20000000, RZ, 0xc0, !PT ;  /* 0x2000000008ff7812 */ /* 0x000fe400078cc0ff */
[----:B------:R-:W2:Y:S01]  /*1ad10*/  LDL.LU R8, [R1+0x1f4] ;  /* 0x0001f40001087983 */ /* 0x000ea20000300800 */
[----:B------:R-:W-:Y:S01]  /*1ad20*/  ISETP.LT.OR P1, PT, R0, 0xfa, !P1 ;  /* 0x000000fa0000780c */ /* 0x000fe20004f21670 */
[----:B----4-:R-:W-:-:S05]  /*1ad30*/  @!P5 IMAD R4, R4, R17, RZ ;  /* 0x000000110404d224 */ /* 0x010fca00078e02ff */
[----:B------:R0:W-:Y:S07]  /*1ad40*/  @!P5 STG.E.U8 desc[UR36][R12.64+0xf8], R4 ;  /* 0x0000f8040c00d986 */ /* 0x0001ee000c101124 */
[----:B0-----:R-:W-:Y:S01]  /*1ad50*/  @!P1 IADD3 R12, P5, R2, R155, RZ ;  /* 0x0000009b020c9210 */ /* 0x001fe20007fbe0ff */
[----:B--2---:R-:W-:-:S04]  /*1ad60*/  @!P1 IMAD R4, R8, R17, RZ ;  /* 0x0000001108049224 */ /* 0x004fc800078e02ff */
[----:B------:R-:W-:-:S05]  /*1ad70*/  @!P1 IMAD.X R13, R3, 0x1, R153, P5 ;  /* 0x00000001030d9824 */ /* 0x000fca00028e0699 */
[----:B------:R0:W-:Y:S02]  /*1ad80*/  @!P1 STG.E.U8 desc[UR36][R12.64+0xf9], R4 ;  /* 0x0000f9040c009986 */ /* 0x0001e4000c101124 */
[----:B0-----:R-:W-:Y:S01]  /*1ad90*/  @!P6 IADD3 R12, P1, R119, R155, RZ ;  /* 0x0000009b770ce210 */ /* 0x001fe20007f3e0ff */
[----:B------:R-:W-:Y:S01]  /*1ada0*/  @!P6 IMAD R4, R235, R17, RZ ;  /* 0x00000011eb04e224 */ /* 0x000fe200078e02ff */
[----:B------:R-:W2:Y:S03]  /*1adb0*/  LDL.LU R119, [R1+0x504] ;  /* 0x0005040001777983 */ /* 0x000ea60000300800 */
[--C-:B------:R-:W-:Y:S02]  /*1adc0*/  @!P6 IMAD.X R13, R120, 0x1, R153.reuse, P1 ;  /* 0x00000001780de824 */ /* 0x100fe400008e0699 */
[----:B------:R-:W4:Y:S04]  /*1add0*/  LDL.LU R120, [R1+0x500] ;  /* 0x0005000001787983 */ /* 0x000f280000300800 */
[----:B------:R0:W-:Y:S02]  /*1ade0*/  @!P6 STG.E.U8 desc[UR36][R12.64], R4 ;  /* 0x000000040c00e986 */ /* 0x0001e4000c101124 */
[----:B0-----:R-:W-:Y:S01]  /*1adf0*/  @!P4 IADD3 R12, P1, R121, R155, RZ ;  /* 0x0000009b790cc210 */ /* 0x001fe20007f3e0ff */
[----:B------:R-:W-:Y:S01]  /*1ae00*/  @!P4 IMAD R4, R169, R17, RZ ;  /* 0x00000011a904c224 */ /* 0x000fe200078e02ff */
[----:B------:R-:W4:Y:S03]  /*1ae10*/  LDL.LU R121, [R1+0x4fc] ;  /* 0x0004fc0001797983 */ /* 0x000f260000300800 */
[----:B------:R-:W-:Y:S01]  /*1ae20*/  @!P4 IMAD.X R13, R122, 0x1, R153, P1 ;  /* 0x000000017a0dc824 */ /* 0x000fe200008e0699 */
[----:B------:R-:W-:Y:S01]  /*1ae30*/  ISETP.GE.AND P1, PT, R14, 0x101, PT ;  /* 0x000001010e00780c */ /* 0x000fe20003f26270 */
[----:B------:R-:W4:Y:S03]  /*1ae40*/  LDL.LU R122, [R1+0x4f8] ;  /* 0x0004f800017a7983 */ /* 0x000f260000300800 */
[----:B------:R-:W-:Y:S01]  /*1ae50*/  ISETP.LT.OR P5, PT, R0, 0x1, !P1 ;  /* 0x000000010000780c */ /* 0x000fe20004fa1670 */
[----:B------:R0:W-:-:S12]  /*1ae60*/  @!P4 STG.E.U8 desc[UR36][R12.64], R4 ;  /* 0x000000040c00c986 */ /* 0x0001d8000c101124 */
[----:B0-----:R-:W-:Y:S01]  /*1ae70*/  @!P5 IADD3 R12, P6, R2, UR6, RZ ;  /* 0x00000006020cdc10 */ /* 0x001fe2000ffde0ff */
[----:B------:R-:W-:-:S03]  /*1ae80*/  @!P5 IMAD R24, R24, R17, RZ ;  /* 0x000000111818d224 */ /* 0x000fc600078e02ff */
[----:B------:R-:W-:-:S05]  /*1ae90*/  @!P5 IADD3.X R13, R3, UR5, RZ, P6, !PT ;  /* 0x00000005030ddc10 */ /* 0x000fca000b7fe4ff */
[----:B------:R0:W-:Y:S01]  /*1aea0*/  @!P5 STG.E.U8 desc[UR36][R12.64], R24 ;  /* 0x000000180c00d986 */ /* 0x0001e2000c101124 */
[C---:B------:R-:W-:Y:S02]  /*1aeb0*/  ISETP.LT.OR P5, PT, R0.reuse, 0x2, !P1 ;  /* 0x000000020000780c */ /* 0x040fe40004fa1670 */
[----:B------:R-:W-:-:S11]  /*1aec0*/  ISETP.LT.OR P4, PT, R0, 0x2, !P2 ;  /* 0x000000020000780c */ /* 0x000fd60005781670 */
[----:B0-----:R-:W-:-:S04]  /*1aed0*/  @!P5 IADD3 R12, P6, R2, UR6, RZ ;  /* 0x00000006020cdc10 */ /* 0x001fc8000ffde0ff */
[----:B------:R-:W-:Y:S02]  /*1aee0*/  @!P5 IADD3.X R13, R3, UR5, RZ, P6, !PT ;  /* 0x00000005030ddc10 */ /* 0x000fe4000b7fe4ff */
[----:B------:R-:W-:Y:S01]  /*1aef0*/  ISETP.LT.OR P6, PT, R0, 0x1, !P2 ;  /* 0x000000010000780c */ /* 0x000fe200057c1670 */
[----:B------:R-:W-:-:S05]  /*1af00*/  @!P5 IMAD R25, R25, R17, RZ ;  /* 0x000000111919d224 */ /* 0x000fca00078e02ff */
[----:B------:R-:W-:Y:S07]  /*1af10*/  @!P5 STG.E.U8 desc[UR36][R12.64+0x1], R25 ;  /* 0x000001190c00d986 */ /* 0x000fee000c101124 */
[----:B------:R-:W-:-:S05]  /*1af20*/  @!P6 IMAD R26, R26, R17, RZ ;  /* 0x000000111a1ae224 */ /* 0x000fca00078e02ff */
[----:B------:R0:W-:Y:S02]  /*1af30*/  @!P6 STG.E.U8 desc[UR36][R10.64], R26 ;  /* 0x0000001a0a00e986 */ /* 0x0001e4000c101124 */
[----:B0-----:R-:W-:-:S04]  /*1af40*/  @!P4 IADD3 R10, P5, R228, UR6, RZ ;  /* 0x00000006e40acc10 */ /* 0x001fc8000ffbe0ff */
[----:B------:R-:W-:Y:S02]  /*1af50*/  @!P4 IADD3.X R11, R123, UR5, RZ, P5, !PT ;  /* 0x000000057b0bcc10 */ /* 0x000fe4000affe4ff */
[----:B------:R-:W-:Y:S01]  /*1af60*/  ISETP.LT.OR P5, PT, R0, 0x9, !P1 ;  /* 0x000000090000780c */ /* 0x000fe20004fa1670 */
[-C--:B------:R-:W-:Y:S01]  /*1af70*/  @!P4 IMAD R27, R27, R17.reuse, RZ ;  /* 0x000000111b1bc224 */ /* 0x080fe200078e02ff */
[----:B------:R-:W4:Y:S04]  /*1af80*/  LDL.LU R123, [R1+0x4f4] ;  /* 0x0004f400017b7983 */ /* 0x000f280000300800 */
[----:B------:R0:W-:Y:S07]  /*1af90*/  @!P4 STG.E.U8 desc[UR36][R10.64], R27 ;  /* 0x0000001b0a00c986 */ /* 0x0001ee000c101124 */
[----:B------:R-:W-:Y:S01]  /*1afa0*/  @!P5 IMAD R28, R28, R17, RZ ;  /* 0x000000111c1cd224 */ /* 0x000fe200078e02ff */
[----:B0-----:R-:W-:-:S04]  /*1afb0*/  @!P5 IADD3 R10, P6, R2, UR6, RZ ;  /* 0x00000006020adc10 */ /* 0x001fc8000ffde0ff */
[----:B------:R-:W-:-:S05]  /*1afc0*/  @!P5 IADD3.X R11, R3, UR5, RZ, P6, !PT ;  /* 0x00000005030bdc10 */ /* 0x000fca000b7fe4ff */
[----:B------:R0:W-:Y:S01]  /*1afd0*/  @!P5 STG.E.U8 desc[UR36][R10.64+0x8], R28 ;  /* 0x0000081c0a00d986 */ /* 0x0001e2000c101124 */
[----:B------:R-:W-:-:S13]  /*1afe0*/  ISETP.LT.OR P5, PT, R0, 0xa, !P1 ;  /* 0x0000000a0000780c */ /* 0x000fda0004fa1670 */
[----:B0-----:R-:W-:-:S04]  /*1aff0*/  @!P5 IADD3 R10, P6, R2, UR6, RZ ;  /* 0x00000006020adc10 */ /* 0x001fc8000ffde0ff */
[----:B------:R-:W-:Y:S02]  /*1b000*/  @!P5 IADD3.X R11, R3, UR5, RZ, P6, !PT ;  /* 0x00000005030bdc10 */ /* 0x000fe4000b7fe4ff */
[C---:B------:R-:W-:Y:S01]  /*1b010*/  ISETP.LT.OR P6, PT, R0.reuse, 0x9, !P2 ;  /* 0x000000090000780c */ /* 0x040fe200057c1670 */
[----:B------:R-:W-:Y:S01]  /*1b020*/  @!P5 IMAD R29, R29, R17, RZ ;  /* 0x000000111d1dd224 */ /* 0x000fe200078e02ff */
[----:B------:R-:W-:-:S04]  /*1b030*/  ISETP.LT.OR P4, PT, R0, 0xa, !P2 ;  /* 0x0000000a0000780c */ /* 0x000fc80005781670 */
[----:B------:R0:W-:Y:S07]  /*1b040*/  @!P5 STG.E.U8 desc[UR36][R10.64+0x9], R29 ;  /* 0x0000091d0a00d986 */ /* 0x0001ee000c101124 */
[-C--:B------:R-:W-:Y:S01]  /*1b050*/  @!P6 IMAD R30, R30, R17.reuse, RZ ;  /* 0x000000111e1ee224 */ /* 0x080fe200078e02ff */
[----:B0-----:R-:W-:Y:S01]  /*1b060*/  @!P6 IADD3 R10, P5, R124, UR6, RZ ;  /* 0x000000067c0aec10 */ /* 0x001fe2000ffbe0ff */
[----:B------:R-:W-:Y:S01]  /*1b070*/  @!P4 IMAD R31, R31, R17, RZ ;  /* 0x000000111f1fc224 */ /* 0x000fe200078e02ff */
[----:B------:R-:W4:Y:S02]  /*1b080*/  LDL.LU R124, [R1+0x4f0] ;  /* 0x0004f000017c7983 */ /* 0x000f240000300800 */
[----:B------:R-:W-:-:S02]  /*1b090*/  @!P6 IADD3.X R11, R125, UR5, RZ, P5, !PT ;  /* 0x000000057d0bec10 */ /* 0x000fc4000affe4ff */
[----:B------:R-:W4:Y:S04]  /*1b0a0*/  LDL.LU R125, [R1+0x4ec] ;  /* 0x0004ec00017d7983 */ /* 0x000f280000300800 */
[----:B------:R0:W-:Y:S02]  /*1b0b0*/  @!P6 STG.E.U8 desc[UR36][R10.64], R30 ;  /* 0x0000001e0a00e986 */ /* 0x0001e4000c101124 */
[----:B0-----:R-:W-:-:S04]  /*1b0c0*/  @!P4 IADD3 R10, P5, R227, UR6, RZ ;  /* 0x00000006e30acc10 */ /* 0x001fc8000ffbe0ff */
[----:B------:R-:W-:Y:S02]  /*1b0d0*/  @!P4 IADD3.X R11, R126, UR5, RZ, P5, !PT ;  /* 0x000000057e0bcc10 */ /* 0x000fe4000affe4ff */
[----:B------:R-:W-:Y:S01]  /*1b0e0*/  ISETP.LT.OR P5, PT, R0, 0x11, !P1 ;  /* 0x000000110000780c */ /* 0x000fe20004fa1670 */
[----:B------:R-:W4:Y:S04]  /*1b0f0*/  LDL.LU R126, [R1+0x4e8] ;  /* 0x0004e800017e7983 */ /* 0x000f280000300800 */
[----:B------:R0:W-:Y:S08]  /*1b100*/  @!P4 STG.E.U8 desc[UR36][R10.64], R31 ;  /* 0x0000001f0a00c986 */ /* 0x0001f0000c101124 */
        /* <DEDUP_REMOVED lines=149> */
[----:B------:R-:W-:Y:S01]  /*1ba60*/  @!P6 IMAD R25, R58, R17, RZ ;  /* 0x000000113a19e224 */ /* 0x000fe200078e02ff */
[----:B0-----:R-:W-:-:S04]  /*1ba70*/  @!P6 IADD3 R10, P5, R237, UR6, RZ ;  /* 0x00000006ed0aec10 */ /* 0x001fc8000ffbe0ff */
[----:B------:R-:W-:Y:S01]  /*1ba80*/  @!P6 IADD3.X R11, R145, UR5, RZ, P5, !PT ;  /* 0x00000005910bec10 */ /* 0x000fe2000affe4ff */
[----:B------:R-:W-:Y:S01]  /*1ba90*/  @!P4 IMAD R59, R59, R17, RZ ;  /* 0x000000113b3bc224 */ /* 0x000fe200078e02ff */
[----:B------:R-:W4:Y:S04]  /*1baa0*/  LDL.LU R145, [R1+0x49c] ;  /* 0x00049c0001917983 */ /* 0x000f280000300800 */
[----:B------:R0:W-:Y:S02]  /*1bab0*/  @!P6 STG.E.U8 desc[UR36][R10.64], R25 ;  /* 0x000000190a00e986 */ /* 0x0001e4000c101124 */
[----:B0-----:R-:W-:-:S04]  /*1bac0*/  @!P4 IADD3 R10, P5, R220, UR6, RZ ;  /* 0x00000006dc0acc10 */ /* 0x001fc8000ffbe0ff */
[----:B------:R-:W-:Y:S02]  /*1bad0*/  @!P4 IADD3.X R11, R236, UR5, RZ, P5, !PT ;  /* 0x00000005ec0bcc10 */ /* 0x000fe4000affe4ff */
[----:B------:R-:W-:-:S03]  /*1bae0*/  ISETP.LT.OR P5, PT, R0, 0x49, !P1 ;  /* 0x000000490000780c */ /* 0x000fc60004fa1670 */
[----:B------:R0:W-:Y:S10]  /*1baf0*/  @!P4 STG.E.U8 desc[UR36][R10.64], R59 ;  /* 0x0000003b0a00c986 */ /* 0x0001f4000c101124 */
[----:B0-----:R-:W-:Y:S01]  /*1bb00*/  @!P5 IADD3 R10, P6, R2, UR6, RZ ;  /* 0x00000006020adc10 */ /* 0x001fe2000ffde0ff */
[----:B------:R-:W-:-:S03]  /*1bb10*/  @!P5 IMAD R13, R60, R17, RZ ;  /* 0x000000113c0dd224 */ /* 0x000fc600078e02ff */
        /* <DEDUP_REMOVED lines=98> */
[----:B------:R0:W5:Y:S02]  /*1c140*/  LDL.LU R18, [R1+0x480] ;  /* 0x0004800001127983 */ /* 0x0001640000300800 */
[----:B------:R-:W-:-:S02]  /*1c150*/  @!P6 IADD3.X R11, R16, UR5, RZ, P5, !PT ;  /* 0x00000005100bec10 */ /* 0x000fc4000affe4ff */
[----:B------:R0:W5:Y:S04]  /*1c160*/  LDL.LU R16, [R1+0x47c] ;  /* 0x00047c0001107983 */ /* 0x0001680000300800 */
[----:B------:R1:W-:Y:S02]  /*1c170*/  @!P6 STG.E.U8 desc[UR36][R10.64], R25 ;  /* 0x000000190a00e986 */ /* 0x0003e4000c101124 */
[----:B-1----:R-:W-:-:S04]  /*1c180*/  @!P4 IADD3 R10, P5, R215, UR6, RZ ;  /* 0x00000006d70acc10 */ /* 0x002fc8000ffbe0ff */
[----:B------:R-:W-:Y:S02]  /*1c190*/  @!P4 IADD3.X R11, R214, UR5, RZ, P5, !PT ;  /* 0x00000005d60bcc10 */ /* 0x000fe4000affe4ff */
[----:B------:R-:W-:-:S03]  /*1c1a0*/  ISETP.LT.OR P5, PT, R0, 0x71, !P1 ;  /* 0x000000710000780c */ /* 0x000fc60004fa1670 */
[----:B------:R1:W-:Y:S10]  /*1c1b0*/  @!P4 STG.E.U8 desc[UR36][R10.64], R79 ;  /* 0x0000004f0a00c986 */ /* 0x0003f4000c101124 */
[----:B-1----:R-:W-:Y:S01]  /*1c1c0*/  @!P5 IADD3 R10, P6, R2, UR6, RZ ;  /* 0x00000006020adc10 */ /* 0x002fe2000ffde0ff */
[----:B------:R-:W-:-:S03]  /*1c1d0*/  @!P5 IMAD R27, R80, R17, RZ ;  /* 0x00000011501bd224 */ /* 0x000fc600078e02ff */
[----:B------:R-:W-:-:S05]  /*1c1e0*/  @!P5 IADD3.X R11, R3, UR5, RZ, P6, !PT ;  /* 0x00000005030bdc10 */ /* 0x000fca000b7fe4ff */
[----:B------:R1:W-:Y:S01]  /*1c1f0*/  @!P5 STG.E.U8 desc[UR36][R10.64+0x70], R27 ;  /* 0x0000701b0a00d986 */ /* 0x0003e2000c101124 */
[C---:B------:R-:W-:Y:S02]  /*1c200*/  ISETP.LT.OR P5, PT, R0.reuse, 0x72, !P1 ;  /* 0x000000720000780c */ /* 0x040fe40004fa1670 */
[----:B------:R-:W-:-:S11]  /*1c210*/  ISETP.LT.OR P4, PT, R0, 0x72, !P2 ;  /* 0x000000720000780c */ /* 0x000fd60005781670 */
[----:B-1----:R-:W-:-:S04]  /*1c220*/  @!P5 IADD3 R10, P6, R2, UR6, RZ ;  /* 0x00000006020adc10 */ /* 0x002fc8000ffde0ff */
[----:B------:R-:W-:Y:S02]  /*1c230*/  @!P5 IADD3.X R11, R3, UR5, RZ, P6, !PT ;  /* 0x00000005030bdc10 */ /* 0x000fe4000b7fe4ff */
[----:B------:R-:W-:Y:S01]  /*1c240*/  ISETP.LT.OR P6, PT, R0, 0x71, !P2 ;  /* 0x000000710000780c */ /* 0x000fe200057c1670 */
[----:B------:R-:W-:-:S05]  /*1c250*/  @!P5 IMAD R81, R81, R17, RZ ;  /* 0x000000115151d224 */ /* 0x000fca00078e02ff */
[----:B------:R-:W-:Y:S07]  /*1c260*/  @!P5 STG.E.U8 desc[UR36][R10.64+0x71], R81 ;  /* 0x000071510a00d986 */ /* 0x000fee000c101124 */
[----:B------:R-:W-:-:S04]  /*1c270*/  @!P6 IADD3 R12, P5, R213, UR6, RZ ;  /* 0x00000006d50cec10 */ /* 0x000fc8000ffbe0ff */
[----:B------:R-:W-:Y:S02]  /*1c280*/  @!P6 IADD3.X R13, R212, UR5, RZ, P5, !PT ;  /* 0x00000005d40dec10 */ /* 0x000fe4000affe4ff */
[----:B------:R-:W-:-:S04]  /*1c290*/  @!P4 IADD3 R24, P5, R211, UR6, RZ ;  /* 0x00000006d318cc10 */ /* 0x000fc8000ffbe0ff */
[----:B------:R-:W-:Y:S02]  /*1c2a0*/  @!P4 IADD3.X R25, R210, UR5, RZ, P5, !PT ;  /* 0x00000005d219cc10 */ /* 0x000fe4000affe4ff */
[----:B------:R-:W-:Y:S01]  /*1c2b0*/  ISETP.LT.OR P5, PT, R0, 0x79, !P1 ;  /* 0x000000790000780c */ /* 0x000fe20004fa1670 */
[----:B------:R-:W-:-:S05]  /*1c2c0*/  @!P6 IMAD R29, R82, R17, RZ ;  /* 0x00000011521de224 */ /* 0x000fca00078e02ff */
[----:B------:R1:W-:Y:S01]  /*1c2d0*/  @!P6 STG.E.U8 desc[UR36][R12.64], R29 ;  /* 0x0000001d0c00e986 */ /* 0x0003e2000c101124 */
[----:B------:R-:W-:-:S06]  /*1c2e0*/  @!P4 IMAD R83, R83, R17, RZ ;  /* 0x000000115353c224 */ /* 0x000fcc00078e02ff */
[----:B------:R-:W-:Y:S01]  /*1c2f0*/  @!P5 IADD3 R26, P6, R2, UR6, RZ ;  /* 0x00000006021adc10 */ /* 0x000fe2000ffde0ff */
[----:B------:R-:W-:-:S03]  /*1c300*/  @!P5 IMAD R31, R84, R17, RZ ;  /* 0x00000011541fd224 */ /* 0x000fc600078e02ff */
[----:B------:R-:W-:Y:S01]  /*1c310*/  @!P5 IADD3.X R27, R3, UR5, RZ, P6, !PT ;  /* 0x00000005031bdc10 */ /* 0x000fe2000b7fe4ff */
[----:B------:R3:W-:Y:S04]  /*1c320*/  @!P4 STG.E.U8 desc[UR36][R24.64], R83 ;  /* 0x000000531800c986 */ /* 0x0007e8000c101124 */
[----:B------:R-:W-:Y:S01]  /*1c330*/  @!P5 STG.E.U8 desc[UR36][R26.64+0x78], R31 ;  /* 0x0000781f1a00d986 */ /* 0x000fe2000c101124 */
[C---:B------:R-:W-:Y:S02]  /*1c340*/  ISETP.LT.OR P5, PT, R0.reuse, 0x7a, !P1 ;  /* 0x0000007a0000780c */ /* 0x040fe40004fa1670 */
[----:B------:R-:W-:-:S11]  /*1c350*/  ISETP.LT.OR P4, PT, R0, 0x7a, !P2 ;  /* 0x0000007a0000780c */ /* 0x000fd60005781670 */
[----:B------:R-:W-:-:S04]  /*1c360*/  @!P5 IADD3 R28, P6, R2, UR6, RZ ;  /* 0x00000006021cdc10 */ /* 0x000fc8000ffde0ff */
[----:B-1----:R-:W-:Y:S02]  /*1c370*/  @!P5 IADD3.X R29, R3, UR5, RZ, P6, !PT ;  /* 0x00000005031ddc10 */ /* 0x002fe4000b7fe4ff */
[----:B------:R-:W-:Y:S01]  /*1c380*/  ISETP.LT.OR P6, PT, R0, 0x79, !P2 ;  /* 0x000000790000780c */ /* 0x000fe200057c1670 */
[----:B------:R-:W-:-:S05]  /*1c390*/  @!P5 IMAD R85, R85, R17, RZ ;  /* 0x000000115555d224 */ /* 0x000fca00078e02ff */
[----:B------:R1:W-:Y:S07]  /*1c3a0*/  @!P5 STG.E.U8 desc[UR36][R28.64+0x79], R85 ;  /* 0x000079551c00d986 */ /* 0x0003ee000c101124 */
        /* <DEDUP_REMOVED lines=8> */
[----:B---3--:R-:W-:Y:S01]  /*1c430*/  @!P5 IADD3 R24, P6, R2, UR6, RZ ;  /* 0x000000060218dc10 */ /* 0x008fe2000ffde0ff */
[----:B-1----:R-:W-:-:S03]  /*1c440*/  @!P5 IMAD R29, R88, R17, RZ ;  /* 0x00000011581dd224 */ /* 0x002fc600078e02ff */
[----:B------:R-:W-:Y:S01]  /*1c450*/  @!P5 IADD3.X R25, R3, UR5, RZ, P6, !PT ;  /* 0x000000050319dc10 */ /* 0x000fe2000b7fe4ff */
[----:B------:R1:W-:Y:S04]  /*1c460*/  @!P4 STG.E.U8 desc[UR36][R12.64], R87 ;  /* 0x000000570c00c986 */ /* 0x0003e8000c101124 */
[----:B------:R3:W-:Y:S01]  /*1c470*/  @!P5 STG.E.U8 desc[UR36][R24.64+0x80], R29 ;  /* 0x0000801d1800d986 */ /* 0x0007e2000c101124 */
[C---:B------:R-:W-:Y:S02]  /*1c480*/  ISETP.LT.OR P5, PT, R0.reuse, 0x82, !P1 ;  /* 0x000000820000780c */ /* 0x040fe40004fa1670 */
[----:B------:R-:W-:-:S11]  /*1c490*/  ISETP.LT.OR P4, PT, R0, 0x82, !P2 ;  /* 0x000000820000780c */ /* 0x000fd60005781670 */
[----:B------:R-:W-:-:S04]  /*1c4a0*/  @!P5 IADD3 R26, P6, R2, UR6, RZ ;  /* 0x00000006021adc10 */ /* 0x000fc8000ffde0ff */
[----:B------:R-:W-:Y:S02]  /*1c4b0*/  @!P5 IADD3.X R27, R3, UR5, RZ, P6, !PT ;  /* 0x00000005031bdc10 */ /* 0x000fe4000b7fe4ff */
[----:B------:R-:W-:Y:S01]  /*1c4c0*/  ISETP.LT.OR P6, PT, R0, 0x81, !P2 ;  /* 0x000000810000780c */ /* 0x000fe200057c1670 */
[----:B------:R-:W-:-:S05]  /*1c4d0*/  @!P5 IMAD R89, R89, R17, RZ ;  /* 0x000000115959d224 */ /* 0x000fca00078e02ff */
[----:B------:R0:W-:Y:S07]  /*1c4e0*/  @!P5 STG.E.U8 desc[UR36][R26.64+0x81], R89 ;  /* 0x000081591a00d986 */ /* 0x0001ee000c101124 */
[----:B--2---:R-:W-:-:S04]  /*1c4f0*/  @!P6 IADD3 R10, P5, R205, UR6, RZ ;  /* 0x00000006cd0aec10 */ /* 0x004fc8000ffbe0ff */
[----:B------:R-:W-:Y:S02]  /*1c500*/  @!P6 IADD3.X R11, R204, UR5, RZ, P5, !PT ;  /* 0x00000005cc0bec10 */ /* 0x000fe4000affe4ff */
[----:B-1----:R-:W-:-:S04]  /*1c510*/  @!P4 IADD3 R12, P5, R203, UR6, RZ ;  /* 0x00000006cb0ccc10 */ /* 0x002fc8000ffbe0ff */
[----:B------:R-:W-:Y:S02]  /*1c520*/  @!P4 IADD3.X R13, R202, UR5, RZ, P5, !PT ;  /* 0x00000005ca0dcc10 */ /* 0x000fe4000affe4ff */
[----:B------:R-:W-:Y:S01]  /*1c530*/  ISETP.LT.OR P5, PT, R0, 0x89, !P1 ;  /* 0x000000890000780c */ /* 0x000fe20004fa1670 */
[----:B------:R-:W-:-:S05]  /*1c540*/  @!P6 IMAD R31, R90, R17, RZ ;  /* 0x000000115a1fe224 */ /* 0x000fca00078e02ff */
[----:B------:R1:W-:Y:S01]  /*1c550*/  @!P6 STG.E.U8 desc[UR36][R10.64], R31 ;  /* 0x0000001f0a00e986 */ /* 0x0003e2000c101124 */
[----:B------:R-:W-:-:S06]  /*1c560*/  @!P4 IMAD R91, R91, R17, RZ ;  /* 0x000000115b5bc224 */ /* 0x000fcc00078e02ff */
[----:B---3--:R-:W-:Y:S01]  /*1c570*/  @!P5 IADD3 R24, P6, R2, UR6, RZ ;  /* 0x000000060218dc10 */ /* 0x008fe2000ffde0ff */
[----:B------:R-:W-:-:S03]  /*1c580*/  @!P5 IMAD R29, R92, R17, RZ ;  /* 0x000000115c1dd224 */ /* 0x000fc600078e02ff */
[----:B------:R-:W-:Y:S01]  /*1c590*/  @!P5 IADD3.X R25, R3, UR5, RZ, P6, !PT ;  /* 0x000000050319dc10 */ /* 0x000fe2000b7fe4ff */
[----:B------:R2:W-:Y:S04]  /*1c5a0*/  @!P4 STG.E.U8 desc[UR36][R12.64], R91 ;  /* 0x0000005b0c00c986 */ /* 0x0005e8000c101124 */
[----:B------:R3:W-:Y:S01]  /*1c5b0*/  @!P5 STG.E.U8 desc[UR36][R24.64+0x88], R29 ;  /* 0x0000881d1800d986 */ /* 0x0007e2000c101124 */
[C---:B------:R-:W-:Y:S02]  /*1c5c0*/  ISETP.LT.OR P5, PT, R0.reuse, 0x8a, !P1 ;  /* 0x0000008a0000780c */ /* 0x040fe40004fa1670 */
[----:B------:R-:W-:-:S11]  /*1c5d0*/  ISETP.LT.OR P4, PT, R0, 0x8a, !P2 ;  /* 0x0000008a0000780c */ /* 0x000fd60005781670 */
[----:B0-----:R-:W-:-:S04]  /*1c5e0*/  @!P5 IADD3 R26, P6, R2, UR6, RZ ;  /* 0x00000006021adc10 */ /* 0x001fc8000ffde0ff */
[----:B------:R-:W-:Y:S02]  /*1c5f0*/  @!P5 IADD3.X R27, R3, UR5, RZ, P6, !PT ;  /* 0x00000005031bdc10 */ /* 0x000fe4000b7fe4ff */
[----:B------:R-:W-:Y:S01]  /*1c600*/  ISETP.LT.OR P6, PT, R0, 0x89, !P2 ;  /* 0x000000890000780c */ /* 0x000fe200057c1670 */
[----:B------:R-:W-:-:S05]  /*1c610*/  @!P5 IMAD R93, R93, R17, RZ ;  /* 0x000000115d5dd224 */ /* 0x000fca00078e02ff */
[----:B------:R0:W-:Y:S07]  /*1c620*/  @!P5 STG.E.U8 desc[UR36][R26.64+0x89], R93 ;  /* 0x0000895d1a00d986 */ /* 0x0001ee000c101124 */
[----:B-1----:R-:W-:-:S04]  /*1c630*/  @!P6 IADD3 R10, P5, R201, UR6, RZ ;  /* 0x00000006c90aec10 */ /* 0x002fc8000ffbe0ff */
[----:B------:R-:W-:Y:S02]  /*1c640*/  @!P6 IADD3.X R11, R200, UR5, RZ, P5, !PT ;  /* 0x00000005c80bec10 */ /* 0x000fe4000affe4ff */
[----:B--2---:R-:W-:-:S04]  /*1c650*/  @!P4 IADD3 R12, P5, R199, UR6, RZ ;  /* 0x00000006c70ccc10 */ /* 0x004fc8000ffbe0ff */
        /* <DEDUP_REMOVED lines=126> */
[----:B----4-:R-:W-:-:S03]  /*1ce40*/  @!P5 IMAD R29, R120, R17, RZ ;  /* 0x00000011781dd224 */ /* 0x010fc600078e02ff */
        /* <DEDUP_REMOVED lines=19> */
[----:B0-----:R-:W-:-:S03]  /*1cf80*/  @!P5 IMAD R27, R124, R17, RZ ;  /* 0x000000117c1bd224 */ /* 0x001fc600078e02ff */
[----:B------:R-:W-:Y:S01]  /*1cf90*/  @!P5 IADD3.X R25, R3, UR5, RZ, P6, !PT ;  /* 0x000000050319dc10 */ /* 0x000fe2000b7fe4ff */
[----:B------:R0:W-:Y:S04]  /*1cfa0*/  @!P4 STG.E.U8 desc[UR36][R12.64], R123 ;  /* 0x0000007b0c00c986 */ /* 0x0001e8000c101124 */
[----:B------:R2:W-:Y:S01]  /*1cfb0*/  @!P5 STG.E.U8 desc[UR36][R24.64+0xc8], R27 ;  /* 0x0000c81b1800d986 */ /* 0x0005e2000c101124 */
[C---:B------:R-:W-:Y:S02]  /*1cfc0*/  ISETP.LT.OR P5, PT, R0.reuse, 0xca, !P1 ;  /* 0x000000ca0000780c */ /* 0x040fe40004fa1670 */
[----:B------:R-:W-:-:S11]  /*1cfd0*/  ISETP.LT.OR P4, PT, R0, 0xca, !P2 ;  /* 0x000000ca0000780c */ /* 0x000fd60005781670 */
[----:B-1----:R-:W-:-:S04]  /*1cfe0*/  @!P5 IADD3 R10, P6, R2, UR6, RZ ;  /* 0x00000006020adc10 */ /* 0x002fc8000ffde0ff */
[----:B------:R-:W-:Y:S02]  /*1cff0*/  @!P5 IADD3.X R11, R3, UR5, RZ, P6, !PT ;  /* 0x00000005030bdc10 */ /* 0x000fe4000b7fe4ff */
        /* <DEDUP_REMOVED lines=9> */
[----:B------:R-:W-:Y:S01]  /*1d090*/  @!P6 STG.E.U8 desc[UR36][R168.64], R29 ;  /* 0x0000001da800e986 */ /* 0x000fe2000c101124 */
[----:B------:R-:W-:-:S06]  /*1d0a0*/  @!P4 IMAD R127, R127, R17, RZ ;  /* 0x000000117f7fc224 */ /* 0x000fcc00078e02ff */
[----:B0-----:R-:W-:Y:S01]  /*1d0b0*/  @!P5 IADD3 R12, P6, R2, UR6, RZ ;  /* 0x00000006020cdc10 */ /* 0x001fe2000ffde0ff */
[----:B--2---:R-:W-:-:S03]  /*1d0c0*/  @!P5 IMAD R25, R128, R17, RZ ;  /* 0x000000118019d224 */ /* 0x004fc600078e02ff */
[----:B------:R-:W-:Y:S01]  /*1d0d0*/  @!P5 IADD3.X R13, R3, UR5, RZ, P6, !PT ;  /* 0x00000005030ddc10 */ /* 0x000fe2000b7fe4ff */
[----:B------:R-:W-:Y:S04]  /*1d0e0*/  @!P4 STG.E.U8 desc[UR36][R166.64], R127 ;  /* 0x0000007fa600c986 */ /* 0x000fe8000c101124 */
        /* <DEDUP_REMOVED lines=16> */
[----:B0-----:R-:W-:Y:S01]  /*1d1f0*/  @!P5 IADD3 R12, P6, R2, UR6, RZ ;  /* 0x00000006020cdc10 */ /* 0x001fe2000ffde0ff */
[----:B------:R-:W-:-:S03]  /*1d200*/  @!P5 IMAD R25, R132, R17, RZ ;  /* 0x000000118419d224 */ /* 0x000fc600078e02ff */
        /* <DEDUP_REMOVED lines=15> */
[----:B--2---:R-:W-:-:S05]  /*1d300*/  @!P6 IMAD R27, R134, R17, RZ ;  /* 0x00000011861be224 */ /* 0x004fca00078e02ff */
        /* <DEDUP_REMOVED lines=9> */
[----:B-1----:R-:W-:Y:S01]  /*1d3a0*/  @!P5 IADD3 R10, P6, R2, UR6, RZ ;  /* 0x00000006020adc10 */ /* 0x002fe2000ffde0ff */
[----:B------:R-:W-:-:S03]  /*1d3b0*/  @!P5 IMAD R137, R137, R17, RZ ;  /* 0x000000118989d224 */ /* 0x000fc600078e02ff */
[----:B------:R-:W-:-:S05]  /*1d3c0*/  @!P5 IADD3.X R11, R3, UR5, RZ, P6, !PT ;  /* 0x00000005030bdc10 */ /* 0x000fca000b7fe4ff */
[----:B------:R1:W-:Y:S01]  /*1d3d0*/  @!P5 STG.E.U8 desc[UR36][R10.64+0xe1], R137 ;  /* 0x0000e1890a00d986 */ /* 0x0003e2000c101124 */
[----:B------:R-:W-:-:S04]  /*1d3e0*/  @!P4 IADD3 R156, P5, R156, UR6, RZ ;  /* 0x000000069c9ccc10 */ /* 0x000fc8000ffbe0ff */
[----:B------:R-:W-:Y:S02]  /*1d3f0*/  @!P4 IADD3.X R157, R154, UR5, RZ, P5, !PT ;  /* 0x000000059a9dcc10 */ /* 0x000fe4000affe4ff */
[C---:B------:R-:W-:Y:S02]  /*1d400*/  ISETP.LT.OR P5, PT, R0.reuse, 0xe1, !P2 ;  /* 0x000000e10000780c */ /* 0x040fe400057a1670 */
[----:B------:R-:W-:-:S11]  /*1d410*/  ISETP.LT.OR P6, PT, R0, 0xe2, !P2 ;  /* 0x000000e20000780c */ /* 0x000fd600057c1670 */
[----:B--2---:R-:W-:-:S05]  /*1d420*/  @!P5 IMAD R27, R138, R17, RZ ;  /* 0x000000118a1bd224 */ /* 0x004fca00078e02ff */
[----:B------:R2:W-:Y:S01]  /*1d430*/  @!P5 STG.E.U8 desc[UR36][R156.64], R27 ;  /* 0x0000001b9c00d986 */ /* 0x0005e2000c101124 */
[----:B------:R-:W-:-:S04]  /*1d440*/  @!P6 IADD3 R8, P5, R9, UR6, RZ ;  /* 0x000000060908ec10 */ /* 0x000fc8000ffbe0ff */
[----:B------:R-:W-:Y:S02]  /*1d450*/  @!P6 IADD3.X R9, R7, UR5, RZ, P5, !PT ;  /* 0x000000050709ec10 */ /* 0x000fe4000affe4ff */
[----:B------:R-:W-:Y:S01]  /*1d460*/  ISETP.LT.OR P5, PT, R0, 0xe9, !P1 ;  /* 0x000000e90000780c */ /* 0x000fe20004fa1670 */
[----:B------:R-:W-:-:S05]  /*1d470*/  @!P6 IMAD R139, R139, R17, RZ ;  /* 0x000000118b8be224 */ /* 0x000fca00078e02ff */
[----:B------:R3:W-:Y:S07]  /*1d480*/  @!P6 STG.E.U8 desc[UR36][R8.64], R139 ;  /* 0x0000008b0800e986 */ /* 0x0007ee000c101124 */
[----:B0-----:R-:W-:Y:S01]  /*1d490*/  @!P5 IADD3 R12, P6, R2, UR6, RZ ;  /* 0x00000006020cdc10 */ /* 0x001fe2000ffde0ff */
[----:B------:R-:W-:-:S03]  /*1d4a0*/  @!P5 IMAD R25, R140, R17, RZ ;  /* 0x000000118c19d224 */ /* 0x000fc600078e02ff */
[----:B------:R-:W-:-:S05]  /*1d4b0*/  @!P5 IADD3.X R13, R3, UR5, RZ, P6, !PT ;  /* 0x00000005030ddc10 */ /* 0x000fca000b7fe4ff */
[----:B------:R0:W-:Y:S01]  /*1d4c0*/  @!P5 STG.E.U8 desc[UR36][R12.64+0xe8], R25 ;  /* 0x0000e8190c00d986 */ /* 0x0001e2000c101124 */
[----:B------:R-:W-:Y:S02]  /*1d4d0*/  ISETP.LT.OR P5, PT, R0, 0xea, !P1 ;  /* 0x000000ea0000780c */ /* 0x000fe40004fa1670 */
[----:B------:R-:W-:-:S11]  /*1d4e0*/  LOP3.LUT P4, RZ, R22, 0x20, RZ, 0xc0, !PT ;  /* 0x0000002016ff7812 */ /* 0x000fd6000788c0ff */
[----:B-1----:R-:W-:Y:S01]  /*1d4f0*/  @!P5 IADD3 R10, P6, R2, UR6, RZ ;  /* 0x00000006020adc10 */ /* 0x002fe2000ffde0ff */
[----:B------:R-:W-:-:S03]  /*1d500*/  @!P5 IMAD R141, R141, R17, RZ ;  /* 0x000000118d8dd224 */ /* 0x000fc600078e02ff */
[----:B------:R-:W-:Y:S02]  /*1d510*/  @!P5 IADD3.X R11, R3, UR5, RZ, P6, !PT ;  /* 0x00000005030bdc10 */ /* 0x000fe4000b7fe4ff */
[----:B------:R-:W-:-:S03]  /*1d520*/  LOP3.LUT P0, RZ, R22, 0x40, RZ, 0xc0, !PT ;  /* 0x0000004016ff7812 */ /* 0x000fc6000780c0ff */
[----:B------:R1:W-:Y:S01]  /*1d530*/  @!P5 STG.E.U8 desc[UR36][R10.64+0xe9], R141 ;  /* 0x0000e98d0a00d986 */ /* 0x0003e2000c101124 */
[----:B------:R-:W-:Y:S01]  /*1d540*/  @!P4 IADD3 R6, P5, R6, UR6, RZ ;  /* 0x000000060606cc10 */ /* 0x000fe2000ffbe0ff */
[----:B--2---:R-:W-:-:S03]  /*1d550*/  @!P4 IMAD R27, R142, R17, RZ ;  /* 0x000000118e1bc224 */ /* 0x004fc600078e02ff */
[----:B------:R-:W-:-:S05]  /*1d560*/  @!P4 IADD3.X R7, R5, UR5, RZ, P5, !PT ;  /* 0x000000050507cc10 */ /* 0x000fca000affe4ff */
[----:B------:R2:W-:Y:S01]  /*1d570*/  @!P4 STG.E.U8 desc[UR36][R6.64], R27 ;  /* 0x0000001b0600c986 */ /* 0x0005e2000c101124 */
[----:B------:R-:W-:Y:S02]  /*1d580*/  ISETP.LT.OR P4, PT, R0, 0xf1, !P1 ;  /* 0x000000f10000780c */ /* 0x000fe40004f81670 */
[----:B------:R-:W-:Y:S01]  /*1d590*/  @!P0 IADD3 R4, P5, R20, UR6, RZ ;  /* 0x0000000614048c10 */ /* 0x000fe2000ffbe0ff */
[----:B------:R-:W-:-:S03]  /*1d5a0*/  @!P0 IMAD R143, R143, R17, RZ ;  /* 0x000000118f8f8224 */ /* 0x000fc600078e02ff */
[----:B------:R-:W-:Y:S02]  /*1d5b0*/  @!P0 IADD3.X R5, R15, UR5, RZ, P5, !PT ;  /* 0x000000050f058c10 */ /* 0x000fe4000affe4ff */
[----:B------:R-:W-:-:S03]  /*1d5c0*/  ISETP.LT.OR P5, PT, R0, 0xf2, !P1 ;  /* 0x000000f20000780c */ /* 0x000fc60004fa1670 */
[----:B------:R4:W-:Y:S02]  /*1d5d0*/  @!P0 STG.E.U8 desc[UR36][R4.64], R143 ;  /* 0x0000008f04008986 */ /* 0x0009e4000c101124 */
[----:B---3--:R-:W-:Y:S01]  /*1d5e0*/  @!P4 IADD3 R8, P0, R2, UR6, RZ ;  /* 0x000000060208cc10 */ /* 0x008fe2000ff1e0ff */
[----:B0-----:R-:W-:-:S03]  /*1d5f0*/  @!P4 IMAD R13, R144, R17, RZ ;  /* 0x00000011900dc224 */ /* 0x001fc600078e02ff */
[----:B------:R-:W-:Y:S02]  /*1d600*/  @!P4 IADD3.X R9, R3, UR5, RZ, P0, !PT ;  /* 0x000000050309cc10 */ /* 0x000fe400087fe4ff */
[----:B------:R-:W-:-:S03]  /*1d610*/  ISETP.LT.OR P0, PT, R0, 0xf2, !P2 ;  /* 0x000000f20000780c */ /* 0x000fc60005701670 */
[----:B------:R0:W-:Y:S01]  /*1d620*/  @!P4 STG.E.U8 desc[UR36][R8.64+0xf0], R13 ;  /* 0x0000f00d0800c986 */ /* 0x0001e2000c101124 */
[----:B-1----:R-:W-:Y:S01]  /*1d630*/  @!P5 IADD3 R10, P4, R2, UR6, RZ ;  /* 0x00000006020adc10 */ /* 0x002fe2000ff9e0ff */
[----:B------:R-:W-:-:S03]  /*1d640*/  @!P5 IMAD R145, R145, R17, RZ ;  /* 0x000000119191d224 */ /* 0x000fc600078e02ff */
[----:B------:R-:W-:Y:S02]  /*1d650*/  @!P5 IADD3.X R11, R3, UR5, RZ, P4, !PT ;  /* 0x00000005030bdc10 */ /* 0x000fe4000a7fe4ff */
[----:B--2---:R-:W-:-:S03]  /*1d660*/  @!P3 IADD3 R6, P4, R152, UR6, RZ ;  /* 0x000000069806bc10 */ /* 0x004fc6000ff9e0ff */
[----:B------:R1:W-:Y:S01]  /*1d670*/  @!P5 STG.E.U8 desc[UR36][R10.64+0xf1], R145 ;  /* 0x0000f1910a00d986 */ /* 0x0003e2000c101124 */
[----:B------:R-:W-:Y:S02]  /*1d680*/  @!P3 IADD3.X R7, R21, UR5, RZ, P4, !PT ;  /* 0x000000051507bc10 */ /* 0x000fe4000a7fe4ff */
[----:B----4-:R-:W-:Y:S01]  /*1d690*/  @!P0 IADD3 R4, P4, P5, R23, 0xf1, R2 ;  /* 0x000000f117048810 */ /* 0x010fe20007d9e002 */
[----:B------:R-:W-:-:S03]  /*1d6a0*/  @!P3 IMAD R15, R146, R17, RZ ;  /* 0x00000011920fb224 */ /* 0x000fc600078e02ff */
[----:B------:R-:W-:Y:S02]  /*1d6b0*/  @!P0 IADD3.X R5, R19, RZ, R3, P4, P5 ;  /* 0x000000ff13058210 */ /* 0x000fe400027ea403 */
[C---:B------:R-:W-:Y:S02]  /*1d6c0*/  ISETP.LT.OR P4, PT, R0.reuse, 0xf9, !P1 ;  /* 0x000000f90000780c */ /* 0x040fe40004f81670 */
[----:B------:R-:W-:Y:S01]  /*1d6d0*/  ISETP.LT.OR P1, PT, R0, 0xfa, !P1 ;  /* 0x000000fa0000780c */ /* 0x000fe20004f21670 */
[----:B------:R2:W-:Y:S01]  /*1d6e0*/  @!P3 STG.E.U8 desc[UR36][R6.64], R15 ;  /* 0x0000000f0600b986 */ /* 0x0005e2000c101124 */
[----:B------:R-:W-:Y:S02]  /*1d6f0*/  @!P0 IADD3 R4, P5, R4, UR6, RZ ;  /* 0x0000000604048c10 */ /* 0x000fe4000ffbe0ff */
[----:B------:R-:W-:Y:S01]  /*1d700*/  ISETP.LT.OR P3, PT, R0, 0xf9, !P2 ;  /* 0x000000f90000780c */ /* 0x000fe20005761670 */
[----:B------:R-:W-:Y:S01]  /*1d710*/  @!P0 IMAD R147, R147, R17, RZ ;  /* 0x0000001193938224 */ /* 0x000fe200078e02ff */
[----:B------:R-:W-:-:S02]  /*1d720*/  @!P0 IADD3.X R5, R5, UR5, RZ, P5, !PT ;  /* 0x0000000505058c10 */ /* 0x000fc4000affe4ff */
[----:B------:R-:W-:-:S03]  /*1d730*/  ISETP.LT.OR P2, PT, R0, 0xfa, !P2 ;  /* 0x000000fa0000780c */ /* 0x000fc60005741670 */
[----:B------:R3:W-:Y:S01]  /*1d740*/  @!P0 STG.E.U8 desc[UR36][R4.64], R147 ;  /* 0x0000009304008986 */ /* 0x0007e2000c101124 */
[C---:B0-----:R-:W-:Y:S02]  /*1d750*/  @!P4 IADD3 R8, P0, R2.reuse, UR6, RZ ;  /* 0x000000060208cc10 */ /* 0x041fe4000ff1e0ff */
[----:B-1----:R-:W-:Y:S02]  /*1d760*/  @!P1 IADD3 R10, P5, R2, UR6, RZ ;  /* 0x00000006020a9c10 */ /* 0x002fe4000ffbe0ff */
[C---:B------:R-:W-:Y:S02]  /*1d770*/  @!P4 IADD3.X R9, R3.reuse, UR5, RZ, P0, !PT ;  /* 0x000000050309cc10 */ /* 0x040fe400087fe4ff */
[----:B------:R-:W-:Y:S02]  /*1d780*/  @!P1 IADD3.X R11, R3, UR5, RZ, P5, !PT ;  /* 0x00000005030b9c10 */ /* 0x000fe4000affe4ff */
[----:B------:R-:W-:-:S04]  /*1d790*/  @!P3 IADD3 R0, P0, P5, R23, 0xf8, R2 ;  /* 0x000000f81700b810 */ /* 0x000fc80007d1e002 */
[----:B--2---:R-:W-:Y:S02]  /*1d7a0*/  @!P3 IADD3.X R6, R19, RZ, R3, P0, P5 ;  /* 0x000000ff1306b210 */ /* 0x004fe400007ea403 */
[----:B------:R-:W-:Y:S01]  /*1d7b0*/  @!P2 IADD3 R12, P0, P5, R23, 0xf9, R2 ;  /* 0x000000f9170ca810 */ /* 0x000fe20007d1e002 */
[----:B------:R-:W-:-:S03]  /*1d7c0*/  @!P4 IMAD R7, R148, R17, RZ ;  /* 0x000000119407c224 */ /* 0x000fc600078e02ff */
[----:B---3--:R-:W-:Y:S02]  /*1d7d0*/  @!P2 IADD3.X R5, R19, RZ, R3, P0, P5 ;  /* 0x000000ff1305a210 */ /* 0x008fe400007ea403 */
[----:B------:R-:W-:Y:S02]  /*1d7e0*/  @!P3 IADD3 R2, P0, R0, UR6, RZ ;  /* 0x000000060002bc10 */ /* 0x000fe4000ff1e0ff */
[----:B------:R-:W-:Y:S01]  /*1d7f0*/  @!P2 IADD3 R4, P5, R12, UR6, RZ ;  /* 0x000000060c04ac10 */ /* 0x000fe2000ffbe0ff */
[-C--:B------:R-:W-:Y:S01]  /*1d800*/  @!P1 IMAD R149, R149, R17.reuse, RZ ;  /* 0x0000001195959224 */ /* 0x080fe200078e02ff */
[----:B------:R-:W-:Y:S01]  /*1d810*/  @!P3 IADD3.X R3, R6, UR5, RZ, P0, !PT ;  /* 0x000000050603bc10 */ /* 0x000fe200087fe4ff */
[-C--:B------:R-:W-:Y:S01]  /*1d820*/  @!P3 IMAD R13, R150, R17.reuse, RZ ;  /* 0x00000011960db224 */ /* 0x080fe200078e02ff */
[----:B------:R-:W-:Y:S01]  /*1d830*/  @!P2 IADD3.X R5, R5, UR5, RZ, P5, !PT ;  /* 0x000000050505ac10 */ /* 0x000fe2000affe4ff */
[----:B------:R-:W-:Y:S01]  /*1d840*/  @!P2 IMAD R151, R151, R17, RZ ;  /* 0x000000119797a224 */ /* 0x000fe200078e02ff */
[----:B------:R0:W-:Y:S04]  /*1d850*/  @!P4 STG.E.U8 desc[UR36][R8.64+0xf8], R7 ;  /* 0x0000f8070800c986 */ /* 0x0001e8000c101124 */
[----:B------:R0:W-:Y:S04]  /*1d860*/  @!P1 STG.E.U8 desc[UR36][R10.64+0xf9], R149 ;  /* 0x0000f9950a009986 */ /* 0x0001e8000c101124 */
[----:B------:R0:W-:Y:S04]  /*1d870*/  @!P3 STG.E.U8 desc[UR36][R2.64], R13 ;  /* 0x0000000d0200b986 */ /* 0x0001e8000c101124 */
[----:B------:R0:W-:Y:S02]  /*1d880*/  @!P2 STG.E.U8 desc[UR36][R4.64], R151 ;  /* 0x000000970400a986 */ /* 0x0001e4000c101124 */
.L_x_293:
[----:B------:R-:W-:Y:S05]  /*1d890*/  BSYNC B0 ;  /* 0x0000000000007941 */ /* 0x000fea0003800000 */
.L_x_29:
[----:B01----:R-:W2:Y:S04]  /*1d8a0*/  LDL.LU R3, [R1+0x404] ;  /* 0x0004040001037983 */ /* 0x003ea80000300800 */
[----:B------:R-:W2:Y:S01]  /*1d8b0*/  LDL.LU R2, [R1+0x408] ;  /* 0x0004080001027983 */ /* 0x000ea20000300800 */
[----:B------:R-:W-:Y:S01]  /*1d8c0*/  ULDC UR4, c[0x0][0xc] ;  /* 0x0000030000047ab9 */ /* 0x000fe20000000800 */
[----:B------:R-:W-:Y:S01]  /*1d8d0*/  ULDC UR5, c[0x0][0x10] ;  /* 0x0000040000057ab9 */ /* 0x000fe20000000800 */
[----:B------:R-:W2:Y:S01]  /*1d8e0*/  LDC R5, c[0x0][0x14] ;  /* 0x00000500ff057b82 */ /* 0x000ea20000000800 */
[----:B------:R-:W-:Y:S01]  /*1d8f0*/  UIMAD.WIDE.U32 UR4, UR4, UR5, URZ ;  /* 0x00000005040472a5 */ /* 0x000fe2000f8e003f */
[----:B------:R0:W5:Y:S01]  /*1d900*/  LDL R30, [R1+0x478] ;  /* 0x00047800011e7983 */ /* 0x0001620000100800 */
[----:B------:R-:W-:Y:S01]  /*1d910*/  PRMT R0, RZ, 0x7610, R0 ;  /* 0x00007610ff007816 */ /* 0x000fe20000000000 */
[----:B------:R-:W-:-:S02]  /*1d920*/  IMAD.MOV.U32 R154, RZ, RZ, -0x1 ;  /* 0xffffffffff9a7424 */ /* 0x000fc400078e00ff */
[----:B------:R-:W-:Y:S02]  /*1d930*/  IMAD.MOV.U32 R152, RZ, RZ, -0x1 ;  /* 0xffffffffff987424 */ /* 0x000fe400078e00ff */
[----:B--2---:R-:W-:-:S04]  /*1d940*/  IMAD.WIDE.U32 R2, R5, UR4, R2 ;  /* 0x0000000405027c25 */ /* 0x004fc8000f8e0002 */
[----:B------:R-:W-:Y:S01]  /*1d950*/  IMAD R5, R5, UR5, RZ ;  /* 0x0000000505057c24 */ /* 0x000fe2000f8e02ff */
[----:B------:R-:W-:Y:S01]  /*1d960*/  ULDC.64 UR4, c[0x0][0x650] ;  /* 0x0001940000047ab9 */ /* 0x000fe20000000a00 */
[----:B------:R-:W-:Y:S01]  /*1d970*/  IMAD.MOV.U32 R25, RZ, RZ, R2 ;  /* 0x000000ffff197224 */ /* 0x000fe200078e0002 */
[----:B------:R-:W-:Y:S01]  /*1d980*/  ISETP.GE.U32.AND P0, PT, R2, UR4, PT ;  /* 0x0000000402007c0c */ /* 0x000fe2000bf06070 */
[----:B------:R-:W-:-:S05]  /*1d990*/  IMAD.IADD R28, R3, 0x1, R5 ;  /* 0x00000001031c7824 */ /* 0x000fca00078e0205 */
[----:B------:R0:W-:Y:S01]  /*1d9a0*/  STL [R1+0x404], R28 ;  /* 0x0004041c01007387 */ /* 0x0001e20000100800 */
[----:B------:R-:W-:-:S03]  /*1d9b0*/  ISETP.GE.U32.AND.EX P0, PT, R28, UR5, PT, P0 ;  /* 0x000000051c007c0c */ /* 0x000fc6000bf06100 */
[----:B------:R0:W-:Y:S10]  /*1d9c0*/  STL [R1+0x408], R25 ;  /* 0x0004081901007387 */ /* 0x0001f40000100800 */
[----:B0-----:R-:W-:Y:S05]  /*1d9d0*/  @P0 BRA `(.L_x_294) ;  /* 0x0000000400740947 */ /* 0x001fea0003800000 */
[----:B------:R-:W0:Y:S01]  /*1d9e0*/  S2R R14, SR_CTAID.X ;  /* 0x00000000000e7919 */ /* 0x000e220000002500 */
[----:B------:R-:W1:Y:S01]  /*1d9f0*/  LDC.64 R8, c[0x0][0x628] ;  /* 0x00018a00ff087b82 */ /* 0x000e620000000a00 */
[----:B------:R-:W-:Y:S01]  /*1da00*/  ULDC UR4, c[0x0][0x150] ;  /* 0x0000540000047ab9 */ /* 0x000fe20000000800 */
[----:B------:R-:W-:Y:S01]  /*1da10*/  IMAD.MOV.U32 R6, RZ, RZ, R25 ;  /* 0x000000ffff067224 */ /* 0x000fe200078e0019 */
[----:B------:R-:W2:Y:S01]  /*1da20*/  S2R R20, SR_CTAID.Y ;  /* 0x0000000000147919 */ /* 0x000ea20000002600 */
[----:B------:R-:W-:-:S04]  /*1da30*/  IMAD.MOV.U32 R7, RZ, RZ, R28 ;  /* 0x000000ffff077224 */ /* 0x000fc800078e001c */
[----:B------:R-:W3:Y:S08]  /*1da40*/  LDC R21, c[0x0][0x144] ;  /* 0x00005100ff157b82 */ /* 0x000ef00000000800 */
[----:B------:R-:W4:Y:S08]  /*1da50*/  LDC R10, c[0x0][0x630] ;  /* 0x00018c00ff0a7b82 */ /* 0x000f300000000800 */
[----:B------:R-:W2:Y:S01]  /*1da60*/  LDC.64 R12, c[0x0][0x620] ;  /* 0x00018800ff0c7b82 */ /* 0x000ea20000000a00 */
[----:B-1----:R-:W-:-:S04]  /*1da70*/  ISETP.NE.U32.AND P0, PT, R8, RZ, PT ;  /* 0x000000ff0800720c */ /* 0x002fc80003f05070 */
[----:B------:R-:W-:Y:S02]  /*1da80*/  ISETP.NE.AND.EX P0, PT, R9, RZ, PT, P0 ;  /* 0x000000ff0900720c */ /* 0x000fe40003f05300 */
[----:B0-----:R-:W-:-:S05]  /*1da90*/  I2FP.F32.U32 R0, R14 ;  /* 0x0000000e00007245 */ /* 0x001fca0000201000 */
[----:B------:R-:W-:-:S04]  /*1daa0*/  FMUL R0, R0, UR4 ;  /* 0x0000000400007c20 */ /* 0x000fc80008400000 */
[----:B------:R0:W1:Y:S02]  /*1dab0*/  F2I.U32.TRUNC.NTZ R15, R0 ;  /* 0x00000000000f7305 */ /* 0x000064000020f000 */
[----:B---34-:R-:W-:Y:S05]  /*1dac0*/  @!P0 BRA `(.L_x_295) ;  /* 0x0000000000288947 */ /* 0x018fea0003800000 */
[----:B0-----:R-:W0:Y:S02]  /*1dad0*/  LDC R0, c[0x0][0x634] ;  /* 0x00018d00ff007b82 */ /* 0x001e240000000800 */
        /* <DEDUP_REMOVED lines=9> */
.L_x_295:
[-CC-:B------:R-:W-:Y:S01]  /*1db70*/  SHF.R.U64 R152, R6, R10.reuse, R7.reuse ;  /* 0x0000000a06987219 */ /* 0x180fe20000001207 */
[----:B------:R-:W3:Y:S01]  /*1db80*/  LDC.64 R26, c[0x0][0x640] ;  /* 0x00019000ff1a7b82 */ /* 0x000ee20000000a00 */
[----:B0-----:R-:W-:Y:S01]  /*1db90*/  SHF.R.U32.HI R0, RZ, R10, R7 ;  /* 0x0000000aff007219 */ /* 0x001fe20000011607 */
[----:B------:R-:W-:Y:S01]  /*1dba0*/  IMAD.MOV.U32 R2, RZ, RZ, R25 ;  /* 0x000000ffff027224 */ /* 0x000fe200078e0019 */
[----:B------:R-:W-:Y:S01]  /*1dbb0*/  IADD3 R5, P0, RZ, -R152, RZ ;  /* 0x80000098ff057210 */ /* 0x000fe20007f1e0ff */
[----:B-1----:R-:W-:Y:S01]  /*1dbc0*/  IMAD.MOV R15, RZ, RZ, -R15 ;  /* 0x000000ffff0f7224 */ /* 0x002fe200078e0a0f */
[----:B------:R-:W-:Y:S01]  /*1dbd0*/  ULDC UR4, c[0x0][0x154] ;  /* 0x0000550000047ab9 */ /* 0x000fe20000000800 */
[----:B------:R-:W-:Y:S02]  /*1dbe0*/  IMAD.MOV.U32 R7, RZ, RZ, 0x1 ;  /* 0x00000001ff077424 */ /* 0x000fe400078e00ff */
[----:B------:R-:W0:Y:S01]  /*1dbf0*/  LDC R4, c[0x0][0x618] ;  /* 0x00018600ff047b82 */ /* 0x000e220000000800 */
[----:B------:R-:W-:-:S02]  /*1dc00*/  IMAD.X R3, RZ, RZ, ~R0, P0 ;  /* 0x000000ffff037224 */ /* 0x000fc400000e0e00 */
[----:B------:R-:W-:Y:S02]  /*1dc10*/  IMAD R15, R21, R15, R14 ;  /* 0x0000000f150f7224 */ /* 0x000fe400078e020e */
[-C--:B--2---:R-:W-:Y:S02]  /*1dc20*/  IMAD R0, R3, R12.reuse, RZ ;  /* 0x0000000c03007224 */ /* 0x084fe400078e02ff */
[----:B------:R-:W-:Y:S01]  /*1dc30*/  IMAD.MOV.U32 R3, RZ, RZ, R28 ;  /* 0x000000ffff037224 */ /* 0x000fe200078e001c */
[----:B------:R-:W1:Y:S01]  /*1dc40*/  LDC R6, c[0x0][0x608] ;  /* 0x00018200ff067b82 */ /* 0x000e620000000800 */
[----:B------:R-:W-:-:S04]  /*1dc50*/  IMAD.WIDE.U32 R2, R5, R12, R2 ;  /* 0x0000000c05027225 */ /* 0x000fc800078e0002 */
[----:B------:R-:W-:-:S03]  /*1dc60*/  IMAD R5, R5, R13, R0 ;  /* 0x0000000d05057224 */ /* 0x000fc600078e0200 */
[----:B------:R-:W2:Y:S01]  /*1dc70*/  LDC R24, c[0x0][0x658] ;  /* 0x00019600ff187b82 */ /* 0x000ea20000000800 */
[----:B------:R-:W-:Y:S01]  /*1dc80*/  I2FP.F32.U32 R0, R20 ;  /* 0x0000001400007245 */ /* 0x000fe20000201000 */
[----:B------:R-:W-:Y:S01]  /*1dc90*/  IMAD.IADD R3, R3, 0x1, R5 ;  /* 0x0000000103037824 */ /* 0x000fe200078e0205 */
[----:B---3--:R-:W-:Y:S01]  /*1dca0*/  ISETP.NE.U32.AND P0, PT, R26, RZ, PT ;  /* 0x000000ff1a00720c */ /* 0x008fe20003f05070 */
[----:B------:R-:W-:Y:S02]  /*1dcb0*/  IMAD.MOV.U32 R5, RZ, RZ, -0x1 ;  /* 0xffffffffff057424 */ /* 0x000fe400078e00ff */
[----:B------:R-:W-:Y:S02]  /*1dcc0*/  FMUL R0, R0, UR4 ;  /* 0x0000000400007c20 */ /* 0x000fe40008400000 */
[----:B------:R-:W3:Y:S01]  /*1dcd0*/  LDC R13, c[0x0][0x148] ;  /* 0x00005200ff0d7b82 */ /* 0x000ee20000000800 */
[----:B0-----:R-:W-:Y:S01]  /*1dce0*/  SHF.R.U64 R10, R2, R4, R3 ;  /* 0x00000004020a7219 */ /* 0x001fe20000001203 */
[----:B------:R0:W4:Y:S01]  /*1dcf0*/  F2I.U32.TRUNC.NTZ R11, R0 ;  /* 0x00000000000b7305 */ /* 0x000122000020f000 */
[----:B------:R-:W-:-:S02]  /*1dd00*/  ISETP.NE.AND.EX P0, PT, R27, RZ, PT, P0 ;  /* 0x000000ff1b00720c */ /* 0x000fc40003f05300 */
[----:B------:R-:W-:-:S03]  /*1dd10*/  SHF.R.U32.HI R3, RZ, R4, R3 ;  /* 0x00000004ff037219 */ /* 0x000fc60000011603 */
[----:B------:R-:W0:Y:S01]  /*1dd20*/  LDC R14, c[0x0][0x600] ;  /* 0x00018000ff0e7b82 */ /* 0x000e220000000800 */
[-CC-:B-1----:R-:W-:Y:S02]  /*1dd30*/  SHF.R.U64 R8, R10, R6.reuse, R3.reuse ;  /* 0x000000060a087219 */ /* 0x182fe40000001203 */
[----:B------:R-:W-:-:S05]  /*1dd40*/  SHF.R.U32.HI R3, RZ, R6, R3 ;  /* 0x00000006ff037219 */ /* 0x000fca0000011603 */
[----:B------:R-:W1:Y:S01]  /*1dd50*/  LDC R25, c[0x0][0x648] ;  /* 0x00019200ff197b82 */ /* 0x000e620000000800 */
[-CC-:B--2---:R-:W-:Y:S02]  /*1dd60*/  SHF.R.U64 R12, R8, R24.reuse, R3.reuse ;  /* 0x00000018080c7219 */ /* 0x184fe40000001203 */
[-C--:B------:R-:W-:Y:S02]  /*1dd70*/  SHF.L.U32 R5, R5, R24.reuse, RZ ;  /* 0x0000001805057219 */ /* 0x080fe400000006ff */
[-C--:B------:R-:W-:Y:S01]  /*1dd80*/  SHF.R.U32.HI R3, RZ, R24.reuse, R3 ;  /* 0x00000018ff037219 */ /* 0x080fe20000011603 */
[----:B------:R-:W-:Y:S01]  /*1dd90*/  IMAD.MOV.U32 R2, RZ, RZ, R12 ;  /* 0x000000ffff027224 */ /* 0x000fe200078e000c */
[----:B------:R-:W-:Y:S01]  /*1dda0*/  SHF.L.U32 R24, R7, R24, RZ ;  /* 0x0000001807187219 */ /* 0x000fe200000006ff */
[----:B------:R-:W2:Y:S01]  /*1ddb0*/  LDC R28, c[0x0][0x638] ;  /* 0x00018e00ff1c7b82 */ /* 0x000ea20000000800 */
[----:B------:R-:W-:-:S07]  /*1ddc0*/  LOP3.LUT R21, RZ, R5, RZ, 0x33, !PT ;  /* 0x00000005ff157212 */ /* 0x000fce00078e33ff */
[----:B------:R-:W0:Y:S01]  /*1ddd0*/  LDC R29, c[0x0][0x610] ;  /* 0x00018400ff1d7b82 */ /* 0x000e220000000800 */
[----:B----4-:R-:W-:Y:S05]  /*1dde0*/  @!P0 BRA `(.L_x_296) ;  /* 0x0000000000288947 */ /* 0x010fea0003800000 */
[----:B------:R-:W4:Y:S02]  /*1ddf0*/  LDC R7, c[0x0][0x64c] ;  /* 0x00019300ff077b82 */ /* 0x000f240000000800 */
[----:B----4-:R-:W-:-:S05]  /*1de00*/  IADD3 R7, P0, R12, R7, RZ ;  /* 0x000000070c077210 */ /* 0x010fca0007f1e0ff */
        /* <DEDUP_REMOVED lines=8> */
.L_x_296:
[----:B------:R-:W4:Y:S01]  /*1de90*/  LDC R4, c[0x0][0x65c] ;  /* 0x00019700ff047b82 */ /* 0x000f220000000800 */
[----:B01----:R-:W-:Y:S01]  /*1dea0*/  SHF.R.U64 R0, R2, R25, R3 ;  /* 0x0000001902007219 */ /* 0x003fe20000001203 */
[----:B------:R-:W-:Y:S01]  /*1deb0*/  VIADD R7, R14, 0xffffffff ;  /* 0xffffffff0e077836 */ /* 0x000fe20000000000 */
[----:B------:R-:W-:Y:S01]  /*1dec0*/  LOP3.LUT R5, R8, R21, RZ, 0xc0, !PT ;  /* 0x0000001508057212 */ /* 0x000fe200078ec0ff */
[----:B------:R-:W-:Y:S02]  /*1ded0*/  IMAD.MOV R11, RZ, RZ, -R11 ;  /* 0x000000ffff0b7224 */ /* 0x000fe400078e0a0b */
[----:B------:R-:W-:Y:S02]  /*1dee0*/  IMAD.MOV R3, RZ, RZ, -R0 ;  /* 0x000000ffff037224 */ /* 0x000fe400078e0a00 */
[----:B------:R-:W-:Y:S01]  /*1def0*/  IMAD R2, R24, R0, R5 ;  /* 0x0000000018027224 */ /* 0x000fe200078e0205 */
[----:B------:R-:W-:Y:S01]  /*1df00*/  LOP3.LUT R5, R10, R7, RZ, 0xc0, !PT ;  /* 0x000000070a057212 */ /* 0x000fe200078ec0ff */
[----:B--2---:R-:W-:-:S04]  /*1df10*/  IMAD R0, R3, R28, R12 ;  /* 0x0000001c03007224 */ /* 0x004fc800078e020c */
[----:B------:R-:W-:Y:S01]  /*1df20*/  IMAD R3, R0, R14, R5 ;  /* 0x0000000e00037224 */ /* 0x000fe200078e0205 */
[----:B----4-:R-:W-:Y:S01]  /*1df30*/  ISETP.NE.AND P0, PT, R4, 0x1, PT ;  /* 0x000000010400780c */ /* 0x010fe20003f05270 */
[----:B------:R-:W-:-:S05]  /*1df40*/  IMAD.MOV.U32 R4, RZ, RZ, 0x1 ;  /* 0x00000001ff047424 */ /* 0x000fca00078e00ff */
[----:B------:R-:W-:-:S07]  /*1df50*/  PRMT R0, R4, 0x7610, R0 ;  /* 0x0000761004007816 */ /* 0x000fce0000000000 */
[----:B---3--:R-:W-:-:S04]  /*1df60*/  @P0 IMAD R15, R13, R11, R20 ;  /* 0x0000000b0d0f0224 */ /* 0x008fc800078e0214 */
[----:B------:R-:W-:-:S05]  /*1df70*/  IMAD R2, R2, R29, R15 ;  /* 0x0000001d02027224 */ /* 0x000fca00078e020f */
[----:B-----5:R-:W-:Y:S02]  /*1df80*/  SEL R30, R2, R3, !P0 ;  /* 0x00000003021e7207 */ /* 0x020fe40004000000 */
[----:B------:R-:W-:-:S03]  /*1df90*/  SEL R154, R3, R2, !P0 ;  /* 0x00000002039a7207 */ /* 0x000fc60004000000 */
[----:B------:R0:W-:Y:S04]  /*1dfa0*/  STL [R1+0x478], R30 ;  /* 0x0004781e01007387 */ /* 0x0001e80000100800 */
.L_x_294:
[----:B------:R-:W-:Y:S01]  /*1dfb0*/  LOP3.LUT P0, RZ, R0, 0xff, RZ, 0xc0, !PT ;  /* 0x000000ff00ff7812 */ /* 0x000fe2000780c0ff */
[----:B-----5:R-:W-:-:S12]  /*1dfc0*/  IMAD.MOV.U32 R158, RZ, RZ, R30 ;  /* 0x000000ffff9e7224 */ /* 0x020fd800078e001e */
[----:B------:R-:W-:Y:S05]  /*1dfd0*/  @P0 BRA `(.L_x_297) ;  /* 0xfffffe30004c0947 */ /* 0x000fea000383ffff */
[----:B------:R-:W-:Y:S05]  /*1dfe0*/  EXIT ;  /* 0x000000000000794d */ /* 0x000fea0003800000 */
.L_x_4:
[----:B------:R-:W2:Y:S01]  /*1dff0*/  LDL R19, [R1+0x408] ;  /* 0x0004080001137983 */ /* 0x000ea20000100800 */
[----:B0-----:R-:W-:-:S03]  /*1e000*/  ULDC.64 UR4, c[0x0][0x650] ;  /* 0x0001940000047ab9 */ /* 0x001fc60000000a00 */
[----:B------:R-:W3:Y:S01]  /*1e010*/  LDL R20, [R1+0x404] ;  /* 0x0004040001147983 */ /* 0x000ee20000100800 */
[----:B------:R-:W-:Y:S01]  /*1e020*/  PRMT R7, RZ, 0x7610, R7 ;  /* 0x00007610ff077816 */ /* 0x000fe20000000007 */
[----:B------:R-:W-:Y:S02]  /*1e030*/  IMAD.MOV.U32 R2, RZ, RZ, -0x1 ;  /* 0xffffffffff027424 */ /* 0x000fe400078e00ff */
[----:B------:R-:W-:Y:S02]  /*1e040*/  IMAD.MOV.U32 R3, RZ, RZ, -0x1 ;  /* 0xffffffffff037424 */ /* 0x000fe400078e00ff */
[----:B------:R-:W-:Y:S01]  /*1e050*/  IMAD.MOV.U32 R11, RZ, RZ, -0x1 ;  /* 0xffffffffff0b7424 */ /* 0x000fe200078e00ff */
[----:B--2---:R-:W-:-:S04]  /*1e060*/  ISETP.GE.U32.AND P0, PT, R19, UR4, PT ;  /* 0x0000000413007c0c */ /* 0x004fc8000bf06070 */
[----:B---3--:R-:W-:-:S13]  /*1e070*/  ISETP.GE.U32.AND.EX P0, PT, R20, UR5, PT, P0 ;  /* 0x0000000514007c0c */ /* 0x008fda000bf06100 */
        /* <DEDUP_REMOVED lines=19> */
.L_x_299:
[--C-:B------:R-:W-:Y:S01]  /*1e1b0*/  SHF.R.U64 R12, R10, R14, R11.reuse ;  /* 0x0000000e0a0c7219 */ /* 0x100fe2000000120b */
[----:B------:R-:W-:Y:S01]  /*1e1c0*/  IMAD.MOV.U32 R3, RZ, RZ, R20 ;  /* 0x000000ffff037224 */ /* 0x000fe200078e0014 */
[----:B------:R-:W-:Y:S01]  /*1e1d0*/  I2FP.F32.U32 R8, R4 ;  /* 0x0000000400087245 */ /* 0x000fe20000201000 */
[----:B------:R-:W0:Y:S01]  /*1e1e0*/  LDC R18, c[0x0][0x618] ;  /* 0x00018600ff127b82 */ /* 0x000e220000000800 */
[----:B------:R-:W-:Y:S01]  /*1e1f0*/  SHF.R.U32.HI R2, RZ, R14, R11 ;  /* 0x0000000eff027219 */ /* 0x000fe2000001160b */
[----:B------:R-:W-:Y:S01]  /*1e200*/  ULDC UR4, c[0x0][0x150] ;  /* 0x0000540000047ab9 */ /* 0x000fe20000000800 */
[----:B------:R-:W-:Y:S01]  /*1e210*/  IADD3 R5, P0, RZ, -R12, RZ ;  /* 0x8000000cff057210 */ /* 0x000fe20007f1e0ff */
[----:B------:R-:W-:Y:S01]  /*1e220*/  FMUL R9, R8, UR4 ;  /* 0x0000000408097c20 */ /* 0x000fe20008400000 */
[----:B------:R-:W-:-:S03]  /*1e230*/  ULDC UR4, c[0x0][0x154] ;  /* 0x0000550000047ab9 */ /* 0x000fc60000000800 */
[----:B------:R-:W1:Y:S01]  /*1e240*/  LDC.64 R20, c[0x0][0x640] ;  /* 0x00019000ff147b82 */ /* 0x000e620000000a00 */
[----:B------:R-:W-:Y:S01]  /*1e250*/  IMAD.X R7, RZ, RZ, ~R2, P0 ;  /* 0x000000ffff077224 */ /* 0x000fe200000e0e02 */
[----:B------:R-:W2:Y:S01]  /*1e260*/  F2I.U32.TRUNC.NTZ R9, R9 ;  /* 0x0000000900097305 */ /* 0x000ea2000020f000 */
[----:B------:R-:W-:Y:S02]  /*1e270*/  IMAD.MOV.U32 R2, RZ, RZ, R19 ;  /* 0x000000ffff027224 */ /* 0x000fe400078e0013 */
[-C--:B------:R-:W-:Y:S02]  /*1e280*/  IMAD R8, R7, R16.reuse, RZ ;  /* 0x0000001007087224 */ /* 0x080fe400078e02ff */
[C---:B------:R-:W-:Y:S01]  /*1e290*/  IMAD.WIDE.U32 R2, R5.reuse, R16, R2 ;  /* 0x0000001005027225 */ /* 0x040fe200078e0002 */
[----:B------:R-:W3:Y:S03]  /*1e2a0*/  LDC R11, c[0x0][0x144] ;  /* 0x00005100ff0b7b82 */ /* 0x000ee60000000800 */
[----:B------:R-:W-:-:S02]  /*1e2b0*/  IMAD R5, R5, R17, R8 ;  /* 0x0000001105057224 */ /* 0x000fc400078e0208 */
[----:B------:R-:W-:Y:S02]  /*1e2c0*/  IMAD.MOV.U32 R8, RZ, RZ, -0x1 ;  /* 0xffffffffff087424 */ /* 0x000fe400078e00ff */
[----:B------:R-:W-:Y:S01]  /*1e2d0*/  IMAD.IADD R3, R3, 0x1, R5 ;  /* 0x0000000103037824 */ /* 0x000fe200078e0205 */
[----:B------:R-:W4:Y:S01]  /*1e2e0*/  LDC R14, c[0x0][0x608] ;  /* 0x00018200ff0e7b82 */ /* 0x000f220000000800 */
[----:B------:R-:W-:-:S03]  /*1e2f0*/  I2FP.F32.U32 R5, R6 ;  /* 0x0000000600057245 */ /* 0x000fc60000201000 */
[-C--:B0-----:R-:W-:Y:S01]  /*1e300*/  SHF.R.U64 R10, R2, R18.reuse, R3 ;  /* 0x00000012020a7219 */ /* 0x081fe20000001203 */
[----:B--2---:R-:W-:Y:S01]  /*1e310*/  IMAD.MOV R2, RZ, RZ, -R9 ;  /* 0x000000ffff027224 */ /* 0x004fe200078e0a09 */
[----:B------:R-:W-:Y:S01]  /*1e320*/  SHF.R.U32.HI R3, RZ, R18, R3 ;  /* 0x00000012ff037219 */ /* 0x000fe20000011603 */
[----:B------:R-:W-:Y:S01]  /*1e330*/  FMUL R5, R5, UR4 ;  /* 0x0000000405057c20 */ /* 0x000fe20008400000 */
[----:B------:R-:W0:Y:S01]  /*1e340*/  LDC R7, c[0x0][0x658] ;  /* 0x00019600ff077b82 */ /* 0x000e220000000800 */
[----:B-1----:R-:W-:-:S04]  /*1e350*/  ISETP.NE.U32.AND P0, PT, R20, RZ, PT ;  /* 0x000000ff1400720c */ /* 0x002fc80003f05070 */
[----:B------:R-:W-:-:S03]  /*1e360*/  ISETP.NE.AND.EX P0, PT, R21, RZ, PT, P0 ;  /* 0x000000ff1500720c */ /* 0x000fc60003f05300 */
[----:B------:R-:W1:Y:S01]  /*1e370*/  LDC R17, c[0x0][0x148] ;  /* 0x00005200ff117b82 */ /* 0x000e620000000800 */
[----:B---3--:R-:W-:Y:S02]  /*1e380*/  IMAD R19, R11, R2, R4 ;  /* 0x000000020b137224 */ /* 0x008fe400078e0204 */
[----:B------:R-:W-:-:S05]  /*1e390*/  IMAD.MOV.U32 R4, RZ, RZ, 0x1 ;  /* 0x00000001ff047424 */ /* 0x000fca00078e00ff */
[----:B------:R-:W2:Y:S01]  /*1e3a0*/  LDC R16, c[0x0][0x600] ;  /* 0x00018000ff107b82 */ /* 0x000ea20000000800 */
[-CC-:B----4-:R-:W-:Y:S02]  /*1e3b0*/  SHF.R.U64 R13, R10, R14.reuse, R3.reuse ;  /* 0x0000000e0a0d7219 */ /* 0x190fe40000001203 */
[----:B------:R-:W-:Y:S02]  /*1e3c0*/  SHF.R.U32.HI R2, RZ, R14, R3 ;  /* 0x0000000eff027219 */ /* 0x000fe40000011603 */
[----:B------:R3:W4:Y:S03]  /*1e3d0*/  F2I.U32.TRUNC.NTZ R14, R5 ;  /* 0x00000005000e7305 */ /* 0x000726000020f000 */
[----:B------:R-:W1:Y:S01]  /*1e3e0*/  LDC R22, c[0x0][0x648] ;  /* 0x00019200ff167b82 */ /* 0x000e620000000800 */
[-C--:B0-----:R-:W-:Y:S02]  /*1e3f0*/  SHF.R.U64 R15, R13, R7.reuse, R2 ;  /* 0x000000070d0f7219 */ /* 0x081fe40000001202 */
[----:B------:R-:W-:-:S02]  /*1e400*/  SHF.L.U32 R8, R8, R7, RZ ;  /* 0x0000000708087219 */ /* 0x000fc400000006ff */
[-C--:B------:R-:W-:Y:S01]  /*1e410*/  SHF.R.U32.HI R3, RZ, R7.reuse, R2 ;  /* 0x00000007ff037219 */ /* 0x080fe20000011602 */
[----:B------:R-:W-:Y:S01]  /*1e420*/  IMAD.MOV.U32 R2, RZ, RZ, R15 ;  /* 0x000000ffff027224 */ /* 0x000fe200078e000f */
[----:B------:R-:W-:Y:S01]  /*1e430*/  SHF.L.U32 R18, R4, R7, RZ ;  /* 0x0000000704127219 */ /* 0x000fe200000006ff */
[----:B------:R-:W0:Y:S01]  /*1e440*/  LDC R23, c[0x0][0x638] ;  /* 0x00018e00ff177b82 */ /* 0x000e220000000800 */
[----:B------:R-:W-:-:S07]  /*1e450*/  LOP3.LUT R24, RZ, R8, RZ, 0x33, !PT ;  /* 0x00000008ff187212 */ /* 0x000fce00078e33ff */
[----:B------:R-:W0:Y:S01]  /*1e460*/  LDC R25, c[0x0][0x610] ;  /* 0x00018400ff197b82 */ /* 0x000e220000000800 */
[----:B---34-:R-:W-:Y:S05]  /*1e470*/  @!P0 BRA `(.L_x_300) ;  /* 0x0000000000288947 */ /* 0x018fea0003800000 */
        /* <DEDUP_REMOVED lines=10> */
.L_x_300:
[----:B------:R-:W3:Y:S01]  /*1e520*/  LDC R4, c[0x0][0x65c] ;  /* 0x00019700ff047b82 */ /* 0x000ee20000000800 */
[----:B-1----:R-:W-:Y:S01]  /*1e530*/  SHF.R.U64 R3, R2, R22, R3 ;  /* 0x0000001602037219 */ /* 0x002fe20000001203 */
[----:B--2---:R-:W-:Y:S01]  /*1e540*/  VIADD R5, R16, 0xffffffff ;  /* 0xffffffff10057836 */ /* 0x004fe20000000000 */
[----:B------:R-:W-:Y:S01]  /*1e550*/  LOP3.LUT R2, R13, R24, RZ, 0xc0, !PT ;  /* 0x000000180d027212 */ /* 0x000fe200078ec0ff */
[----:B------:R-:W-:Y:S02]  /*1e560*/  IMAD.MOV R14, RZ, RZ, -R14 ;  /* 0x000000ffff0e7224 */ /* 0x000fe400078e0a0e */
[----:B------:R-:W-:Y:S01]  /*1e570*/  IMAD.MOV.U32 R7, RZ, RZ, 0x1 ;  /* 0x00000001ff077424 */ /* 0x000fe200078e00ff */
[----:B------:R-:W-:Y:S01]  /*1e580*/  LOP3.LUT R10, R10, R5, RZ, 0xc0, !PT ;  /* 0x000000050a0a7212 */ /* 0x000fe200078ec0ff */
[----:B------:R-:W-:Y:S02]  /*1e590*/  IMAD R2, R18, R3, R2 ;  /* 0x0000000312027224 */ /* 0x000fe400078e0202 */
[----:B------:R-:W-:Y:S01]  /*1e5a0*/  IMAD.MOV.U32 R11, RZ, RZ, R12 ;  /* 0x000000ffff0b7224 */ /* 0x000fe200078e000c */
[----:B---3--:R-:W-:Y:S01]  /*1e5b0*/  ISETP.NE.AND P0, PT, R4, 0x1, PT ;  /* 0x000000010400780c */ /* 0x008fe20003f05270 */
[----:B------:R-:W-:-:S04]  /*1e5c0*/  IMAD.MOV R4, RZ, RZ, -R3 ;  /* 0x000000ffff047224 */ /* 0x000fc800078e0a03 */
[----:B0-----:R-:W-:-:S04]  /*1e5d0*/  IMAD R3, R4, R23, R15 ;  /* 0x0000001704037224 */ /* 0x001fc800078e020f */
[----:B------:R-:W-:-:S04]  /*1e5e0*/  IMAD R5, R3, R16, R10 ;  /* 0x0000001003057224 */ /* 0x000fc800078e020a */
[----:B------:R-:W-:-:S04]  /*1e5f0*/  @P0 IMAD R19, R17, R14, R6 ;  /* 0x0000000e11130224 */ /* 0x000fc800078e0206 */
[----:B------:R-:W-:-:S05]  /*1e600*/  IMAD R2, R2, R25, R19 ;  /* 0x0000001902027224 */ /* 0x000fca00078e0213 */
[----:B------:R-:W-:Y:S02]  /*1e610*/  SEL R3, R5, R2, !P0 ;  /* 0x0000000205037207 */ /* 0x000fe40004000000 */
[----:B------:R-:W-:-:S07]  /*1e620*/  SEL R2, R2, R5, !P0 ;  /* 0x0000000502027207 */ /* 0x000fce0004000000 */
.L_x_298:
[----:B------:R-:W-:-:S08]  /*1e630*/  NOP ;  /* 0x0000000000007918 */ /* 0x000fd00000000000 */
[----:B------:R-:W0:-:S00]  /*1e640*/  USETMAXREG.DEALLOC.CTAPOOL 0x18 ;  /* 0x00000018000079c8 */ /* 0x000e0000080e0500 */
[----:B0-----:R-:W-:-:S13]  /*1e650*/  ISETP.NE.AND P0, PT, R0, RZ, PT ;  /* 0x000000ff0000720c */ /* 0x001fda0003f05270 */
[----:B------:R-:W-:Y:S05]  /*1e660*/  @P0 EXIT ;  /* 0x000000000000094d */ /* 0x000fea0003800000 */
[----:B------:R-:W-:Y:S01]  /*1e670*/  LOP3.LUT P0, RZ, R7, 0xff, RZ, 0xc0, !PT ;  /* 0x000000ff07ff7812 */ /* 0x000fe2000780c0ff */
[----:B------:R-:W-:Y:S02]  /*1e680*/  IMAD.MOV.U32 R7, RZ, RZ, 0x1 ;  /* 0x00000001ff077424 */ /* 0x000fe400078e00ff */
[----:B------:R-:W-:-:S10]  /*1e690*/  IMAD.MOV.U32 R8, RZ, RZ, RZ ;  /* 0x000000ffff087224 */ /* 0x000fd400078e00ff */
[----:B------:R-:W-:Y:S05]  /*1e6a0*/  @!P0 BRA `(.L_x_301) ;  /* 0x0000000c00548947 */ /* 0x000fea0003800000 */
[----:B------:R-:W2:Y:S01]  /*1e6b0*/  LDL R4, [R1+0x400] ;  /* 0x0004000001047983 */ /* 0x000ea20000100800 */
[----:B------:R-:W0:Y:S01]  /*1e6c0*/  LDC R0, c[0x0][0x28c] ;  /* 0x0000a300ff007b82 */ /* 0x000e220000000800 */
[----:B------:R-:W-:Y:S01]  /*1e6d0*/  ULDC UR5, c[0x0][0x600] ;  /* 0x0001800000057ab9 */ /* 0x000fe20000000800 */
[----:B------:R-:W1:Y:S01]  /*1e6e0*/  S2R R5, SR_TID.X ;  /* 0x0000000000057919 */ /* 0x000e620000002100 */
[----:B------:R-:W-:Y:S01]  /*1e6f0*/  ULDC UR4, c[0x0][0xc] ;  /* 0x0000030000047ab9 */ /* 0x000fe20000000800 */
[----:B------:R-:W-:Y:S01]  /*1e700*/  UIADD3 UR16, UR5, -0x1, URZ ;  /* 0xffffffff05107890 */ /* 0x000fe2000fffe03f */
[----:B------:R-:W-:Y:S02]  /*1e710*/  ULDC UR6, c[0x0][0x658] ;  /* 0x0001960000067ab9 */ /* 0x000fe40000000800 */
[----:B------:R-:W-:Y:S01]  /*1e720*/  ULDC UR5, c[0x0][0x10] ;  /* 0x0000040000057ab9 */ /* 0x000fe20000000800 */
[----:B------:R-:W-:Y:S01]  /*1e730*/  UMOV UR7, 0xffffffff ;  /* 0xffffffff00077882 */ /* 0x000fe20000000000 */
[----:B------:R-:W-:Y:S01]  /*1e740*/  UMOV UR8, 0x1 ;  /* 0x0000000100087882 */ /* 0x000fe20000000000 */
[----:B------:R-:W-:Y:S01]  /*1e750*/  UIMAD.WIDE.U32 UR4, UR4, UR5, URZ ;  /* 0x00000005040472a5 */ /* 0x000fe2000f8e003f */
[----:B0-----:R-:W-:Y:S01]  /*1e760*/  VIADD R0, R0, 0x1f ;  /* 0x0000001f00007836 */ /* 0x001fe20000000000 */
[----:B------:R-:W-:Y:S01]  /*1e770*/  USHF.L.U32 UR7, UR7, UR6, URZ ;  /* 0x0000000607077299 */ /* 0x000fe2000800063f */
[----:B-1----:R-:W-:-:S02]  /*1e780*/  LOP3.LUT P2, RZ, R5, 0x7f, RZ, 0xc0, !PT ;  /* 0x0000007f05ff7812 */ /* 0x002fc4000784c0ff */
[----:B------:R-:W-:Y:S02]  /*1e790*/  LOP3.LUT P0, RZ, R5, 0x1f, RZ, 0xc0, !PT ;  /* 0x0000001f05ff7812 */ /* 0x000fe4000780c0ff */
[----:B------:R-:W-:-:S04]  /*1e7a0*/  SHF.R.S32.HI R5, RZ, 0x1f, R0 ;  /* 0x0000001fff057819 */ /* 0x000fc80000011400 */
[----:B------:R-:W-:Y:S01]  /*1e7b0*/  LEA.HI R0, R5, R0, RZ, 0x5 ;  /* 0x0000000005007211 */ /* 0x000fe200078f28ff */
[----:B------:R-:W-:-:S03]  /*1e7c0*/  USHF.L.U32 UR18, UR8, UR6, URZ ;  /* 0x0000000608127299 */ /* 0x000fc6000800063f */
[----:B------:R-:W-:Y:S01]  /*1e7d0*/  SHF.R.S32.HI R0, RZ, 0x5, R0 ;  /* 0x00000005ff007819 */ /* 0x000fe20000011400 */
[----:B------:R-:W-:Y:S01]  /*1e7e0*/  ULDC UR6, c[0x0][0x14] ;  /* 0x0000050000067ab9 */ /* 0x000fe20000000800 */
[----:B------:R-:W-:Y:S01]  /*1e7f0*/  BSSY B0, `(.L_x_301) ;  /* 0x00000c0000007945 */ /* 0x000fe20003800000 */
[----:B------:R-:W-:Y:S01]  /*1e800*/  UIMAD.WIDE.U32 UR20, UR4, UR6, URZ ;  /* 0x00000006041472a5 */ /* 0x000fe2000f8e003f */
[----:B------:R-:W-:Y:S01]  /*1e810*/  IMAD.MOV.U32 R10, RZ, RZ, 0x1 ;  /* 0x00000001ff0a7424 */ /* 0x000fe200078e00ff */
[----:B------:R-:W-:Y:S01]  /*1e820*/  UIMAD UR13, UR5, UR6, URZ ;  /* 0x00000006050d72a4 */ /* 0x000fe2000f8e023f */
[----:B------:R-:W-:Y:S01]  /*1e830*/  PLOP3.LUT P0, PT, P0, P2, PT, 0x8a, 0x0 ;  /* 0x000000000000781c */ /* 0x000fe20000705172 */
[----:B------:R-:W-:Y:S02]  /*1e840*/  IMAD.MOV.U32 R7, RZ, RZ, 0x1 ;  /* 0x00000001ff077424 */ /* 0x000fe400078e00ff */
[----:B------:R-:W-:Y:S02]  /*1e850*/  IMAD.MOV.U32 R8, RZ, RZ, RZ ;  /* 0x000000ffff087224 */ /* 0x000fe400078e00ff */
[----:B------:R-:W-:Y:S01]  /*1e860*/  VIADD R16, R0, 0x1 ;  /* 0x0000000100107836 */ /* 0x000fe20000000000 */
[----:B------:R-:W-:-:S02]  /*1e870*/  ULOP3.LUT UR17, URZ, UR7, URZ, 0x33, !UPT ;  /* 0x000000073f117292 */ /* 0x000fc4000f8e333f */
[----:B------:R-:W-:Y:S01]  /*1e880*/  UIADD3 UR13, UR21, UR13, URZ ;  /* 0x0000000d150d7290 */ /* 0x000fe2000fffe03f */
[----:B------:R-:W-:Y:S01]  /*1e890*/  ULDC.64 UR22, c[0x0][0x198] ;  /* 0x0000660000167ab9 */ /* 0x000fe20000000a00 */
[----:B--2---:R-:W-:-:S10]  /*1e8a0*/  LOP3.LUT R6, R4, 0x2, RZ, 0xfc, !PT ;  /* 0x0000000204067812 */ /* 0x004fd400078efcff */
.L_x_313:
[----:B------:R-:W-:-:S03]  /*1e8b0*/  UMOV UR4, 0xffffffff ;  /* 0xffffffff00047882 */ /* 0x000fc60000000000 */
[----:B------:R-:W-:Y:S05]  /*1e8c0*/  BRA.DIV UR4, `(.L_x_302) ;  /* 0x0000001204b87947 */ /* 0x000fea000b800000 */
[----:B------:R-:W-:-:S13]  /*1e8d0*/  ELECT P6, URZ, PT ;  /* 0x00000000003f782f */ /* 0x000fda00038c0000 */
.L_x_331:
[----:B------:R-:W0:Y:S01]  /*1e8e0*/  LDC R4, c[0x0][0x28c] ;  /* 0x0000a300ff047b82 */ /* 0x000e220000000800 */
[----:B------:R-:W-:Y:S01]  /*1e8f0*/  BSSY B1, `(.L_x_303) ;  /* 0x0000037000017945 */ /* 0x000fe20003800000 */
[----:B0-----:R-:W-:-:S13]  /*1e900*/  ISETP.LT.OR P6, PT, R4, 0x1, !P6 ;  /* 0x000000010400780c */ /* 0x001fda00077c1670 */
[----:B------:R-:W-:Y:S05]  /*1e910*/  @P6 BRA `(.L_x_304) ;  /* 0x0000000000d06947 */ /* 0x000fea0003800000 */
[----:B------:R-:W-:Y:S02]  /*1e920*/  IMAD.SHL.U32 R3, R3, 0x100, RZ ;  /* 0x0000010003037824 */ /* 0x000fe400078e00ff */
[----:B------:R-:W-:Y:S02]  /*1e930*/  IMAD R2, R2, 0x180, RZ ;  /* 0x0000018002027824 */ /* 0x000fe400078e02ff */
[----:B------:R-:W-:Y:S02]  /*1e940*/  IMAD.MOV.U32 R14, RZ, RZ, RZ ;  /* 0x000000ffff0e7224 */ /* 0x000fe400078e00ff */
[----:B------:R-:W-:Y:S02]  /*1e950*/  IMAD.MOV.U32 R4, RZ, RZ, R16 ;  /* 0x000000ffff047224 */ /* 0x000fe400078e0010 */
[----:B------:R-:W-:Y:S02]  /*1e960*/  IMAD.MOV.U32 R5, RZ, RZ, R7 ;  /* 0x000000ffff057224 */ /* 0x000fe400078e0007 */
[----:B------:R-:W-:-:S07]  /*1e970*/  IMAD.MOV.U32 R9, RZ, RZ, R8 ;  /* 0x000000ffff097224 */ /* 0x000fce00078e0008 */
.L_x_308:
[----:B------:R-:W0:Y:S01]  /*1e980*/  S2R R13, SR_CgaCtaId ;  /* 0x00000000000d7919 */ /* 0x000e220000008800 */
[----:B------:R-:W-:Y:S02]  /*1e990*/  MOV R12, 0x400 ;  /* 0x00000400000c7802 */ /* 0x000fe40000000f00 */
[----:B------:R-:W-:Y:S02]  /*1e9a0*/  SHF.L.U32 R18, R5, 0x1f, RZ ;  /* 0x0000001f05127819 */ /* 0x000fe400000006ff */
[----:B0-----:R-:W-:-:S05]  /*1e9b0*/  LEA R12, R13, R12, 0x18 ;  /* 0x0000000c0d0c7211 */ /* 0x001fca00078ec0ff */
[----:B------:R-:W-:-:S04]  /*1e9c0*/  IMAD R13, R9, 0x8, R12 ;  /* 0x00000008090d7824 */ /* 0x000fc800078e020c */
[----:B------:R-:W0:Y:S02]  /*1e9d0*/  SYNCS.PHASECHK.TRANS64.TRYWAIT P1, [R13+URZ+0x58], R18 ;  /* 0x000058120d0075a7 */ /* 0x000e24000802017f */
[----:B0-----:R-:W-:Y:S05]  /*1e9e0*/  @!P1 BRA `(.L_x_305) ;  /* 0x0000001000909947 */ /* 0x001fea0003800000 */
.L_x_332:
[----:B0-----:R-:W0:Y:S01]  /*1e9f0*/  @!P2 LDC R18, c[0x0][0x500] ;  /* 0x00014000ff12ab82 */ /* 0x001e220000000800 */
[----:B------:R-:W-:-:S04]  /*1ea00*/  PRMT R15, R6, 0x9910, RZ ;  /* 0x00009910060f7816 */ /* 0x000fc800000000ff */
[----:B------:R-:W-:Y:S01]  /*1ea10*/  ISETP.NE.AND P1, PT, R15, 0x2, PT ;  /* 0x000000020f00780c */ /* 0x000fe20003f25270 */
[----:B0-----:R0:W-:-:S12]  /*1ea20*/  @!P2 SYNCS.ARRIVE.TRANS64 RZ, [R13+URZ], R18 ;  /* 0x000000120dffa9a7 */ /* 0x0011d8000800003f */
[----:B------:R-:W-:Y:S05]  /*1ea30*/  @P1 BRA `(.L_x_306) ;  /* 0x0000000000041947 */ /* 0x000fea0003800000 */
[----:B------:R-:W-:Y:S01]  /*1ea40*/  BPT.TRAP 0x1 ;  /* 0x000000040000795c */ /* 0x000fe20000300000 */
.L_x_306:
[----:B------:R-:W-:Y:S05]  /*1ea50*/  @P0 BRA `(.L_x_307) ;  /* 0x0000000000040947 */ /* 0x000fea0003800000 */
[----:B------:R-:W-:Y:S01]  /*1ea60*/  BPT.TRAP 0x1 ;  /* 0x000000040000795c */ /* 0x000fe20000300000 */
.L_x_307:
[----:B------:R-:W-:Y:S01]  /*1ea70*/  R2UR UR9, R13 ;  /* 0x000000000d0972ca */ /* 0x000fe200000e0000 */
[C-C-:B0-----:R-:W-:Y:S01]  /*1ea80*/  IMAD R13, R9.reuse, 0x3000, R12.reuse ;  /* 0x00003000090d7824 */ /* 0x141fe200078e020c */
[----:B------:R-:W-:Y:S01]  /*1ea90*/  UIADD3 UR4, UP0, UR22, 0xf0, URZ ;  /* 0x000000f016047890 */ /* 0x000fe2000ff1e03f */
[----:B------:R-:W-:Y:S01]  /*1eaa0*/  IMAD R12, R9, 0x2000, R12 ;  /* 0x00002000090c7824 */ /* 0x000fe200078e020c */
[----:B------:R-:W-:Y:S01]  /*1eab0*/  R2UR UR11, R2 ;  /* 0x00000000020b72ca */ /* 0x000fe200000e0000 */
[----:B------:R-:W-:Y:S01]  /*1eac0*/  VIADD R4, R4, 0xffffffff ;  /* 0xffffffff04047836 */ /* 0x000fe20000000000 */
[----:B------:R-:W-:Y:S01]  /*1ead0*/  R2UR UR5, R13 ;  /* 0x000000000d0572ca */ /* 0x000fe200000e0000 */
[----:B------:R-:W-:Y:S01]  /*1eae0*/  UIADD3 UR24, UP1, UR22, 0x1f0, URZ ;  /* 0x000001f016187890 */ /* 0x000fe2000ff3e03f */
[----:B------:R-:W-:Y:S01]  /*1eaf0*/  R2UR UR8, R12 ;  /* 0x000000000c0872ca */ /* 0x000fe200000e0000 */
[----:B------:R-:W-:Y:S01]  /*1eb00*/  VIADD R9, R9, 0x1 ;  /* 0x0000000109097836 */ /* 0x000fe20000000000 */
[----:B------:R-:W-:Y:S01]  /*1eb10*/  R2UR UR10, R14 ;  /* 0x000000000e0a72ca */ /* 0x000fe200000e0000 */
[----:B------:R-:W-:Y:S01]  /*1eb20*/  UIADD3.X UR25, URZ, UR23, URZ, UP1, !UPT ;  /* 0x000000173f197290 */ /* 0x000fe20008ffe43f */
[----:B------:R-:W-:Y:S01]  /*1eb30*/  R2UR UR12, R11 ;  /* 0x000000000b0c72ca */ /* 0x000fe200000e0000 */
[----:B------:R-:W-:Y:S01]  /*1eb40*/  UMOV UR6, 0x0 ;  /* 0x0000000000067882 */ /* 0x000fe20000000000 */
[----:B------:R-:W-:Y:S01]  /*1eb50*/  R2UR UR19, R3 ;  /* 0x00000000031372ca */ /* 0x000fe200000e0000 */
[----:B------:R-:W-:Y:S01]  /*1eb60*/  UMOV UR7, 0x10000000 ;  /* 0x1000000000077882 */ /* 0x000fe20000000000 */
[----:B------:R-:W-:Y:S01]  /*1eb70*/  ISETP.GT.AND P3, PT, R4, 0x1, PT ;  /* 0x000000010400780c */ /* 0x000fe20003f64270 */
[----:B------:R-:W-:Y:S01]  /*1eb80*/  VIADD R14, R14, 0x20 ;  /* 0x000000200e0e7836 */ /* 0x000fe20000000000 */
[----:B------:R-:W-:Y:S01]  /*1eb90*/  ISETP.NE.AND P1, PT, R9, 0xb, PT ;  /* 0x0000000b0900780c */ /* 0x000fe20003f25270 */
[----:B------:R-:W-:-:S02]  /*1eba0*/  UIADD3 UR14, UR5, 0x180, URZ ;  /* 0x00000180050e7890 */ /* 0x000fc4000fffe03f */
[----:B------:R-:W-:Y:S01]  /*1ebb0*/  UIADD3.X UR5, URZ, UR23, URZ, UP0, !UPT ;  /* 0x000000173f057290 */ /* 0x000fe200087fe43f */
[----:B------:R-:W-:Y:S01]  /*1ebc0*/  SEL R12, RZ, 0x1, P1 ;  /* 0x00000001ff0c7807 */ /* 0x000fe20000800000 */
[----:B------:R-:W-:Y:S01]  /*1ebd0*/  UIADD3 UR15, UR8, 0x21180, URZ ;  /* 0x00021180080f7890 */ /* 0x000fe2000fffe03f */
[----:B------:R-:W-:Y:S02]  /*1ebe0*/  SEL R9, R9, RZ, P1 ;  /* 0x000000ff09097207 */ /* 0x000fe40000800000 */
[----:B------:R-:W-:Y:S01]  /*1ebf0*/  UMOV UR8, UR14 ;  /* 0x0000000e00087c82 */ /* 0x000fe20008000000 */
[----:B------:R-:W-:-:S03]  /*1ec00*/  LOP3.LUT R5, R5, R12, RZ, 0x3c, !PT ;  /* 0x0000000c05057212 */ /* 0x000fc600078e3cff */
[----:B------:R0:W-:Y:S02]  /*1ec10*/  UTMALDG.3D [UR8], [UR4], desc[UR6] ;  /* 0x00000608040075b4 */ /* 0x0001e40008011000 */
[----:B0-----:R-:W-:Y:S01]  /*1ec20*/  UMOV UR8, UR15 ;  /* 0x0000000f00087c82 */ /* 0x001fe20008000000 */
[----:B------:R-:W-:Y:S02]  /*1ec30*/  UMOV UR11, UR19 ;  /* 0x00000013000b7c82 */ /* 0x000fe40008000000 */
[----:B------:R0:W-:Y:S02]  /*1ec40*/  UTMALDG.3D [UR8], [UR24], desc[UR6] ;  /* 0x00000608180075b4 */ /* 0x0001e40008011000 */
[----:B0-----:R-:W-:Y:S05]  /*1ec50*/  @P3 BRA `(.L_x_308) ;  /* 0xfffffffc00483947 */ /* 0x001fea000383ffff */
.L_x_304:
[----:B------:R-:W-:Y:S05]  /*1ec60*/  BSYNC B1 ;  /* 0x0000000000017941 */ /* 0x000fea0003800000 */
.L_x_303:
[----:B------:R-:W2:Y:S01]  /*1ec70*/  LDL.LU R15, [R1+0x404] ;  /* 0x00040400010f7983 */ /* 0x000ea20000300800 */
[----:B------:R-:W-:Y:S01]  /*1ec80*/  LOP3.LUT P1, RZ, R10, 0xff, RZ, 0xc0, !PT ;  /* 0x000000ff0aff7812 */ /* 0x000fe2000782c0ff */
[C---:B------:R-:W-:Y:S01]  /*1ec90*/  IMAD.IADD R5, R0.reuse, 0x1, R8 ;  /* 0x0000000100057824 */ /* 0x040fe200078e0208 */
[----:B------:R-:W-:Y:S01]  /*1eca0*/  ULDC.64 UR4, c[0x0][0x650] ;  /* 0x0001940000047ab9 */ /* 0x000fe20000000a00 */
[----:B------:R-:W3:Y:S01]  /*1ecb0*/  LDL.LU R12, [R1+0x408] ;  /* 0x00040800010c7983 */ /* 0x000ee20000300800 */
[----:B------:R-:W-:Y:S01]  /*1ecc0*/  ISETP.GE.U32.AND P3, PT, R0, 0xb, PT ;  /* 0x0000000b0000780c */ /* 0x000fe20003f66070 */
[----:B------:R-:W-:Y:S01]  /*1ecd0*/  BSSY B1, `(.L_x_309) ;  /* 0x000006f000017945 */ /* 0x000fe20003800000 */
[----:B------:R-:W-:Y:S01]  /*1ece0*/  IMAD.MOV.U32 R11, RZ, RZ, -0x1 ;  /* 0xffffffffff0b7424 */ /* 0x000fe200078e00ff */
[----:B------:R-:W-:-:S06]  /*1ecf0*/  PRMT R10, RZ, 0x7610, R10 ;  /* 0x00007610ff0a7816 */ /* 0x000fcc000000000a */
[----:B------:R-:W0:Y:S01]  /*1ed00*/  @P1 S2R R3, SR_CgaCtaId ;  /* 0x0000000000031919 */ /* 0x000e220000008800 */
[----:B------:R-:W-:-:S04]  /*1ed10*/  @P1 MOV R2, 0x400 ;  /* 0x0000040000021802 */ /* 0x000fc80000000f00 */
[----:B0-----:R-:W-:-:S04]  /*1ed20*/  @P1 LEA R2, R3, R2, 0x18 ;  /* 0x0000000203021211 */ /* 0x001fc800078ec0ff */
[----:B------:R0:W-:Y:S01]  /*1ed30*/  @P1 SYNCS.ARRIVE.TRANS64.A1T0 RZ, [R2+URZ+0xc8], RZ ;  /* 0x0000c8ff02ff19a7 */ /* 0x0001e2000810003f */
[----:B------:R-:W-:-:S04]  /*1ed40*/  ISETP.GT.U32.AND P1, PT, R5, 0xa, PT ;  /* 0x0000000a0500780c */ /* 0x000fc80003f24070 */
[----:B------:R-:W-:Y:S01]  /*1ed50*/  ISETP.LT.U32.AND P1, PT, R0, 0xb, P1 ;  /* 0x0000000b0000780c */ /* 0x000fe20000f21070 */
[----:B0-----:R-:W-:-:S03]  /*1ed60*/  IMAD.WIDE.U32 R2, R5, -0x45d1745d, RZ ;  /* 0xba2e8ba305027825 */ /* 0x001fc600078e00ff */
[----:B------:R-:W-:Y:S02]  /*1ed70*/  SEL R2, RZ, 0x1, !P1 ;  /* 0x00000001ff027807 */ /* 0x000fe40004800000 */
[----:B------:R-:W-:Y:S01]  /*1ed80*/  SHF.R.U32.HI R4, RZ, 0x3, R3 ;  /* 0x00000003ff047819 */ /* 0x000fe20000011603 */
[----:B------:R-:W-:Y:S01]  /*1ed90*/  IMAD.MOV.U32 R3, RZ, RZ, -0x1 ;  /* 0xffffffffff037424 */ /* 0x000fe200078e00ff */
[----:B------:R-:W-:Y:S01]  /*1eda0*/  LOP3.LUT R7, R7, R2, RZ, 0x3c, !PT ;  /* 0x0000000207077212 */ /* 0x000fe200078e3cff */
[----:B------:R-:W-:Y:S02]  /*1edb0*/  IMAD.MOV.U32 R2, RZ, RZ, -0x1 ;  /* 0xffffffffff027424 */ /* 0x000fe400078e00ff */
[----:B------:R-:W-:Y:S01]  /*1edc0*/  IMAD R8, R4, -0xb, R5 ;  /* 0xfffffff504087824 */ /* 0x000fe200078e0205 */
[--C-:B------:R-:W-:Y:S02]  /*1edd0*/  @P3 LOP3.LUT R7, R7, 0x1, R4.reuse, 0x78, !PT ;  /* 0x0000000107073812 */ /* 0x100fe400078e7804 */
[----:B------:R-:W-:-:S02]  /*1ede0*/  PRMT R4, RZ, 0x7610, R4 ;  /* 0x00007610ff047816 */ /* 0x000fc40000000004 */
[----:B---3--:R-:W-:-:S04]  /*1edf0*/  IADD3 R12, P1, R12, UR20, RZ ;  /* 0x000000140c0c7c10 */ /* 0x008fc8000ff3e0ff */
[----:B--2---:R-:W-:Y:S01]  /*1ee00*/  IADD3.X R15, R15, UR13, RZ, P1, !PT ;  /* 0x0000000d0f0f7c10 */ /* 0x004fe20008ffe4ff */
[----:B------:R0:W-:Y:S01]  /*1ee10*/  STL [R1+0x408], R12 ;  /* 0x0004080c01007387 */ /* 0x0001e20000100800 */
[----:B------:R-:W-:-:S03]  /*1ee20*/  ISETP.GE.U32.AND P1, PT, R12, UR4, PT ;  /* 0x000000040c007c0c */ /* 0x000fc6000bf26070 */
[----:B------:R0:W-:Y:S01]  /*1ee30*/  STL [R1+0x404], R15 ;  /* 0x0004040f01007387 */ /* 0x0001e20000100800 */
[----:B------:R-:W-:-:S13]  /*1ee40*/  ISETP.GE.U32.AND.EX P1, PT, R15, UR5, PT, P1 ;  /* 0x000000050f007c0c */ /* 0x000fda000bf26110 */
[----:B0-----:R-:W-:Y:S05]  /*1ee50*/  @P1 BRA `(.L_x_310) ;  /* 0x0000000400581947 */ /* 0x001fea0003800000 */
[----:B------:R-:W0:Y:S01]  /*1ee60*/  S2R R9, SR_CTAID.X ;  /* 0x0000000000097919 */ /* 0x000e220000002500 */
[----:B------:R-:W1:Y:S01]  /*1ee70*/  LDC R17, c[0x0][0x65c] ;  /* 0x00019700ff117b82 */ /* 0x000e620000000800 */
[----:B------:R-:W-:Y:S01]  /*1ee80*/  ULDC UR4, c[0x0][0x150] ;  /* 0x0000540000047ab9 */ /* 0x000fe20000000800 */
[----:B------:R-:W-:Y:S01]  /*1ee90*/  ULDC UR7, c[0x0][0x630] ;  /* 0x00018c0000077ab9 */ /* 0x000fe20000000800 */
[----:B------:R-:W2:Y:S05]  /*1eea0*/  S2R R2, SR_CTAID.Y ;  /* 0x0000000000027919 */ /* 0x000eaa0000002600 */
[----:B------:R-:W3:Y:S08]  /*1eeb0*/  LDC R4, c[0x0][0x144] ;  /* 0x00005100ff047b82 */ /* 0x000ef00000000800 */
[----:B------:R-:W4:Y:S01]  /*1eec0*/  LDC R13, c[0x0][0x148] ;  /* 0x00005200ff0d7b82 */ /* 0x000f220000000800 */
[----:B-1----:R-:W-:-:S02]  /*1eed0*/  ISETP.NE.AND P4, PT, R17, 0x1, PT ;  /* 0x000000011100780c */ /* 0x002fc40003f85270 */
[----:B0-----:R-:W-:Y:S02]  /*1eee0*/  I2FP.F32.U32 R3, R9 ;  /* 0x0000000900037245 */ /* 0x001fe40000201000 */
[----:B--2---:R-:W-:-:S03]  /*1eef0*/  I2FP.F32.U32 R5, R2 ;  /* 0x0000000200057245 */ /* 0x004fc60000201000 */
[----:B------:R-:W-:Y:S01]  /*1ef00*/  FMUL R3, R3, UR4 ;  /* 0x0000000403037c20 */ /* 0x000fe20008400000 */
[----:B------:R-:W-:Y:S02]  /*1ef10*/  ULDC UR4, c[0x0][0x154] ;  /* 0x0000550000047ab9 */ /* 0x000fe40000000800 */
[----:B------:R-:W-:Y:S01]  /*1ef20*/  FMUL R11, R5, UR4 ;  /* 0x00000004050b7c20 */ /* 0x000fe20008400000 */
[----:B------:R-:W-:Y:S02]  /*1ef30*/  ULDC.64 UR4, c[0x0][0x628] ;  /* 0x00018a0000047ab9 */ /* 0x000fe40000000a00 */
[----:B------:R-:W0:Y:S01]  /*1ef40*/  F2I.U32.TRUNC.NTZ R3, R3 ;  /* 0x0000000300037305 */ /* 0x000e22000020f000 */
[----:B------:R-:W-:-:S04]  /*1ef50*/  ISETP.NE.U32.AND P1, PT, RZ, UR4, PT ;  /* 0x00000004ff007c0c */ /* 0x000fc8000bf25070 */
[----:B------:R-:W-:-:S03]  /*1ef60*/  ISETP.NE.AND.EX P1, PT, RZ, UR5, PT, P1 ;  /* 0x00000005ff007c0c */ /* 0x000fc6000bf25310 */
[----:B------:R-:W1:Y:S01]  /*1ef70*/  F2I.U32.TRUNC.NTZ R11, R11 ;  /* 0x0000000b000b7305 */ /* 0x000e62000020f000 */
[----:B0-----:R-:W-:Y:S02]  /*1ef80*/  IMAD.MOV R5, RZ, RZ, -R3 ;  /* 0x000000ffff057224 */ /* 0x001fe400078e0a03 */
[----:B------:R-:W-:Y:S02]  /*1ef90*/  IMAD.MOV.U32 R3, RZ, RZ, R15 ;  /* 0x000000ffff037224 */ /* 0x000fe400078e000f */
[----:B---3--:R-:W-:Y:S02]  /*1efa0*/  IMAD R9, R4, R5, R9 ;  /* 0x0000000504097224 */ /* 0x008fe400078e0209 */
[----:B-1----:R-:W-:-:S04]  /*1efb0*/  IMAD.MOV R4, RZ, RZ, -R11 ;  /* 0x000000ffff047224 */ /* 0x002fc800078e0a0b */
[----:B----4-:R-:W-:Y:S02]  /*1efc0*/  @P4 IMAD R9, R13, R4, R2 ;  /* 0x000000040d094224 */ /* 0x010fe400078e0202 */
[----:B------:R-:W-:Y:S01]  /*1efd0*/  IMAD.MOV.U32 R2, RZ, RZ, R12 ;  /* 0x000000ffff027224 */ /* 0x000fe200078e000c */
[----:B------:R-:W-:Y:S06]  /*1efe0*/  @!P1 BRA `(.L_x_311) ;  /* 0x0000000000289947 */ /* 0x000fec0003800000 */
[----:B------:R-:W-:Y:S02]  /*1eff0*/  ULDC UR6, c[0x0][0x634] ;  /* 0x00018d0000067ab9 */ /* 0x000fe40000000800 */
[----:B------:R-:W-:-:S05]  /*1f000*/  IADD3 R3, P1, R12, UR6, RZ ;  /* 0x000000060c037c10 */ /* 0x000fca000ff3e0ff */
[----:B------:R-:W-:-:S04]  /*1f010*/  IMAD.X R11, RZ, RZ, R15, P1 ;  /* 0x000000ffff0b7224 */ /* 0x000fc800008e060f */
[----:B------:R-:W-:-:S04]  /*1f020*/  IMAD.WIDE.U32 R4, R11, UR4, RZ ;  /* 0x000000040b047c25 */ /* 0x000fc8000f8e00ff */
[----:B------:R-:W-:-:S04]  /*1f030*/  IMAD.WIDE.U32 R4, P1, R3, UR5, R4 ;  /* 0x0000000503047c25 */ /* 0x000fc8000f820004 */
[----:B------:R-:W-:-:S04]  /*1f040*/  IMAD.WIDE.U32 R2, R3, UR4, RZ ;  /* 0x0000000403027c25 */ /* 0x000fc8000f8e00ff */
[----:B------:R-:W-:Y:S01]  /*1f050*/  IMAD.MOV.U32 R2, RZ, RZ, R5 ;  /* 0x000000ffff027224 */ /* 0x000fe200078e0005 */
[----:B------:R-:W-:Y:S01]  /*1f060*/  IADD3 RZ, P3, R3, R4, RZ ;  /* 0x0000000403ff7210 */ /* 0x000fe20007f7e0ff */
[----:B------:R-:W-:-:S04]  /*1f070*/  IMAD.X R3, RZ, RZ, RZ, P1 ;  /* 0x000000ffff037224 */ /* 0x000fc800008e06ff */
[----:B------:R-:W-:-:S08]  /*1f080*/  IMAD.WIDE.U32.X R2, R11, UR5, R2, P3 ;  /* 0x000000050b027c25 */ /* 0x000fd000098e0402 */
.L_x_311:
[--C-:B------:R-:W-:Y:S01]  /*1f090*/  SHF.R.U64 R11, R2, UR7, R3.reuse ;  /* 0x00000007020b7c19 */ /* 0x100fe20008001203 */
[----:B------:R-:W-:Y:S01]  /*1f0a0*/  ULDC.64 UR4, c[0x0][0x620] ;  /* 0x0001880000047ab9 */ /* 0x000fe20000000a00 */
[----:B------:R-:W-:Y:S01]  /*1f0b0*/  SHF.R.U32.HI R2, RZ, UR7, R3 ;  /* 0x00000007ff027c19 */ /* 0x000fe20008011603 */
[----:B------:R-:W-:Y:S01]  /*1f0c0*/  IMAD.MOV.U32 R3, RZ, RZ, R15 ;  /* 0x000000ffff037224 */ /* 0x000fe200078e000f */
[----:B------:R-:W-:Y:S01]  /*1f0d0*/  IADD3 R13, P1, RZ, -R11, RZ ;  /* 0x8000000bff0d7210 */ /* 0x000fe20007f3e0ff */
[----:B------:R-:W-:-:S04]  /*1f0e0*/  ULDC.64 UR6, c[0x0][0x640] ;  /* 0x0001900000067ab9 */ /* 0x000fc80000000a00 */
[----:B------:R-:W-:Y:S01]  /*1f0f0*/  IMAD.X R2, RZ, RZ, ~R2, P1 ;  /* 0x000000ffff027224 */ /* 0x000fe200008e0e02 */
[----:B------:R-:W-:-:S03]  /*1f100*/  ISETP.NE.U32.AND P1, PT, RZ, UR6, PT ;  /* 0x00000006ff007c0c */ /* 0x000fc6000bf25070 */
[----:B------:R-:W-:Y:S01]  /*1f110*/  IMAD R2, R2, UR4, RZ ;  /* 0x0000000402027c24 */ /* 0x000fe2000f8e02ff */
[----:B------:R-:W-:-:S03]  /*1f120*/  ISETP.NE.AND.EX P1, PT, RZ, UR7, PT, P1 ;  /* 0x00000007ff007c0c */ /* 0x000fc6000bf25310 */
[----:B------:R-:W-:Y:S02]  /*1f130*/  IMAD R5, R13, UR5, R2 ;  /* 0x000000050d057c24 */ /* 0x000fe4000f8e0202 */
[----:B------:R-:W-:-:S04]  /*1f140*/  IMAD.MOV.U32 R2, RZ, RZ, R12 ;  /* 0x000000ffff027224 */ /* 0x000fc800078e000c */
[----:B------:R-:W-:Y:S01]  /*1f150*/  IMAD.WIDE.U32 R2, R13, UR4, R2 ;  /* 0x000000040d027c25 */ /* 0x000fe2000f8e0002 */
[----:B------:R-:W-:-:S03]  /*1f160*/  ULDC UR4, c[0x0][0x618] ;  /* 0x0001860000047ab9 */ /* 0x000fc60000000800 */
[----:B------:R-:W-:-:S05]  /*1f170*/  IMAD.IADD R3, R3, 0x1, R5 ;  /* 0x0000000103037824 */ /* 0x000fca00078e0205 */
[--C-:B------:R-:W-:Y:S02]  /*1f180*/  SHF.R.U64 R12, R2, UR4, R3.reuse ;  /* 0x00000004020c7c19 */ /* 0x100fe40008001203 */
[----:B------:R-:W-:Y:S01]  /*1f190*/  SHF.R.U32.HI R3, RZ, UR4, R3 ;  /* 0x00000004ff037c19 */ /* 0x000fe20008011603 */
[----:B------:R-:W-:-:S03]  /*1f1a0*/  ULDC UR4, c[0x0][0x608] ;  /* 0x0001820000047ab9 */ /* 0x000fc60000000800 */
[--C-:B------:R-:W-:Y:S02]  /*1f1b0*/  SHF.R.U64 R13, R12, UR4, R3.reuse ;  /* 0x000000040c0d7c19 */ /* 0x100fe40008001203 */
[----:B------:R-:W-:Y:S01]  /*1f1c0*/  SHF.R.U32.HI R2, RZ, UR4, R3 ;  /* 0x00000004ff027c19 */ /* 0x000fe20008011603 */
[----:B------:R-:W-:-:S03]  /*1f1d0*/  ULDC UR4, c[0x0][0x658] ;  /* 0x0001960000047ab9 */ /* 0x000fc60000000800 */
[--C-:B------:R-:W-:Y:S02]  /*1f1e0*/  SHF.R.U64 R14, R13, UR4, R2.reuse ;  /* 0x000000040d0e7c19 */ /* 0x100fe40008001202 */
[----:B------:R-:W-:-:S03]  /*1f1f0*/  SHF.R.U32.HI R15, RZ, UR4, R2 ;  /* 0x00000004ff0f7c19 */ /* 0x000fc60008011602 */
[----:B------:R-:W-:Y:S02]  /*1f200*/  IMAD.MOV.U32 R2, RZ, RZ, R14 ;  /* 0x000000ffff027224 */ /* 0x000fe400078e000e */
        /* <DEDUP_REMOVED lines=12> */
.L_x_312:
[----:B------:R-:W-:Y:S01]  /*1f2d0*/  ULDC UR4, c[0x0][0x648] ;  /* 0x0001920000047ab9 */ /* 0x000fe20000000800 */
[----:B------:R-:W-:Y:S02]  /*1f2e0*/  LOP3.LUT R13, R13, UR17, RZ, 0xc0, !PT ;  /* 0x000000110d0d7c12 */ /* 0x000fe4000f8ec0ff */
[----:B------:R-:W-:Y:S01]  /*1f2f0*/  SHF.R.U64 R2, R2, UR4, R3 ;  /* 0x0000000402027c19 */ /* 0x000fe20008001203 */
[----:B------:R-:W-:-:S04]  /*1f300*/  ULDC UR4, c[0x0][0x638] ;  /* 0x00018e0000047ab9 */ /* 0x000fc80000000800 */
[----:B------:R-:W-:Y:S02]  /*1f310*/  IMAD.MOV R3, RZ, RZ, -R2 ;  /* 0x000000ffff037224 */ /* 0x000fe400078e0a02 */
[----:B------:R-:W-:Y:S02]  /*1f320*/  IMAD R4, R2, UR18, R13 ;  /* 0x0000001202047c24 */ /* 0x000fe4000f8e020d */
[----:B------:R-:W-:Y:S01]  /*1f330*/  IMAD R14, R3, UR4, R14 ;  /* 0x00000004030e7c24 */ /* 0x000fe2000f8e020e */
[----:B------:R-:W-:Y:S01]  /*1f340*/  ULDC UR4, c[0x0][0x610] ;  /* 0x0001840000047ab9 */ /* 0x000fe20000000800 */
[----:B------:R-:W-:Y:S01]  /*1f350*/  LOP3.LUT R3, R12, UR16, RZ, 0xc0, !PT ;  /* 0x000000100c037c12 */ /* 0x000fe2000f8ec0ff */
[----:B------:R-:W-:Y:S01]  /*1f360*/  IMAD R9, R4, UR4, R9 ;  /* 0x0000000404097c24 */ /* 0x000fe2000f8e0209 */
[----:B------:R-:W-:Y:S01]  /*1f370*/  ULDC UR4, c[0x0][0x600] ;  /* 0x0001800000047ab9 */ /* 0x000fe20000000800 */
[----:B------:R-:W-:Y:S02]  /*1f380*/  IMAD.MOV.U32 R4, RZ, RZ, 0x1 ;  /* 0x00000001ff047424 */ /* 0x000fe400078e00ff */
[----:B------:R-:W-:-:S05]  /*1f390*/  IMAD R14, R14, UR4, R3 ;  /* 0x000000040e0e7c24 */ /* 0x000fca000f8e0203 */
[----:B------:R-:W-:Y:S02]  /*1f3a0*/  SEL R3, R14, R9, !P4 ;  /* 0x000000090e037207 */ /* 0x000fe40006000000 */
[----:B------:R-:W-:-:S07]  /*1f3b0*/  SEL R2, R9, R14, !P4 ;  /* 0x0000000e09027207 */ /* 0x000fce0006000000 */
.L_x_310:
[----:B------:R-:W-:Y:S05]  /*1f3c0*/  BSYNC B1 ;  /* 0x0000000000017941 */ /* 0x000fea0003800000 */
.L_x_309:
[----:B------:R-:W-:-:S13]  /*1f3d0*/  LOP3.LUT P1, RZ, R4, 0xff, RZ, 0xc0, !PT ;  /* 0x000000ff04ff7812 */ /* 0x000fda000782c0ff */
[----:B------:R-:W-:Y:S05]  /*1f3e0*/  @P1 BRA `(.L_x_313) ;  /* 0xfffffff400301947 */ /* 0x000fea000383ffff */
[----:B------:R-:W-:Y:S05]  /*1f3f0*/  BSYNC B0 ;  /* 0x0000000000007941 */ /* 0x000fea0003800000 */
.L_x_301:
[----:B------:R-:W-:-:S03]  /*1f400*/  UMOV UR4, 0xffffffff ;  /* 0xffffffff00047882 */ /* 0x000fc60000000000 */
[----:B------:R-:W-:Y:S05]  /*1f410*/  BRA.DIV UR4, `(.L_x_314) ;  /* 0x0000000a04187947 */ /* 0x000fea000b800000 */
[----:B------:R-:W-:-:S13]  /*1f420*/  ELECT P6, URZ, PT ;  /* 0x00000000003f782f */ /* 0x000fda00038c0000 */
.L_x_335:
[----:B------:R-:W-:Y:S04]  /*1f430*/  BSSY B0, `(.L_x_315) ;  /* 0x000006b000007945 */ /* 0x000fe80003800000 */
[----:B------:R-:W-:Y:S05]  /*1f440*/  @!P6 BRA `(.L_x_316) ;  /* 0x0000000400a4e947 */ /* 0x000fea0003800000 */
[----:B------:R-:W2:Y:S02]  /*1f450*/  LDL.LU R0, [R1+0x400] ;  /* 0x0004000001007983 */ /* 0x000ea40000300800 */
[----:B--2---:R-:W-:-:S04]  /*1f460*/  LOP3.LUT R0, R0, 0x2, RZ, 0xfc, !PT ;  /* 0x0000000200007812 */ /* 0x004fc800078efcff */
[----:B------:R-:W-:-:S13]  /*1f470*/  ISETP.NE.AND P0, PT, R0, 0x3, PT ;  /* 0x000000030000780c */ /* 0x000fda0003f05270 */
[----:B------:R-:W-:Y:S05]  /*1f480*/  @!P0 BRA `(.L_x_317) ;  /* 0x0000000000048947 */ /* 0x000fea0003800000 */
[----:B------:R-:W-:Y:S01]  /*1f490*/  BPT.TRAP 0x1 ;  /* 0x000000040000795c */ /* 0x000fe20000300000 */
.L_x_317:
[----:B------:R-:W0:Y:S01]  /*1f4a0*/  S2R R3, SR_CgaCtaId ;  /* 0x0000000000037919 */ /* 0x000e220000008800 */
[----:B------:R-:W-:-:S04]  /*1f4b0*/  MOV R0, 0x400 ;  /* 0x0000040000007802 */ /* 0x000fc80000000f00 */
[----:B0-----:R-:W-:Y:S02]  /*1f4c0*/  LEA R3, R3, R0, 0x18 ;  /* 0x0000000003037211 */ /* 0x001fe400078ec0ff */
[----:B------:R-:W-:-:S03]  /*1f4d0*/  SHF.L.U32 R0, R7, 0x1f, RZ ;  /* 0x0000001f07007819 */ /* 0x000fc600000006ff */
[----:B------:R-:W-:-:S04]  /*1f4e0*/  VIADD R3, R3, 0x58 ;  /* 0x0000005803037836 */ /* 0x000fc80000000000 */
[----:B------:R-:W-:-:S04]  /*1f4f0*/  IMAD R5, R8, 0x8, R3 ;  /* 0x0000000808057824 */ /* 0x000fc800078e0203 */
[----:B------:R-:W0:Y:S02]  /*1f500*/  SYNCS.PHASECHK.TRANS64.TRYWAIT P0, [R5+URZ], R0 ;  /* 0x00000000050075a7 */ /* 0x000e24000800017f */
[----:B0-----:R-:W-:Y:S05]  /*1f510*/  @!P0 BRA `(.L_x_318) ;  /* 0x0000000400f88947 */ /* 0x001fea0003800000 */
.L_x_336:
[----:B------:R-:W-:-:S05]  /*1f520*/  VIADD R8, R8, 0x1 ;  /* 0x0000000108087836 */ /* 0x000fca0000000000 */
[----:B------:R-:W-:-:S04]  /*1f530*/  ISETP.NE.AND P0, PT, R8, 0xb, PT ;  /* 0x0000000b0800780c */ /* 0x000fc80003f05270 */
[----:B0-----:R-:W-:Y:S02]  /*1f540*/  SEL R0, RZ, 0x1, P0 ;  /* 0x00000001ff007807 */ /* 0x001fe40000000000 */
[----:B------:R-:W-:Y:S02]  /*1f550*/  SEL R8, R8, RZ, P0 ;  /* 0x000000ff08087207 */ /* 0x000fe40000000000 */
[----:B------:R-:W-:-:S03]  /*1f560*/  LOP3.LUT R7, R7, R0, RZ, 0x3c, !PT ;  /* 0x0000000007077212 */ /* 0x000fc600078e3cff */
[----:B------:R-:W-:Y:S01]  /*1f570*/  IMAD R5, R8, 0x8, R3 ;  /* 0x0000000808057824 */ /* 0x000fe200078e0203 */
[----:B------:R-:W-:-:S04]  /*1f580*/  SHF.L.U32 R0, R7, 0x1f, RZ ;  /* 0x0000001f07007819 */ /* 0x000fc800000006ff */
[----:B------:R-:W0:Y:S02]  /*1f590*/  SYNCS.PHASECHK.TRANS64.TRYWAIT P0, [R5+URZ], R0 ;  /* 0x00000000050075a7 */ /* 0x000e24000800017f */
[----:B0-----:R-:W-:Y:S05]  /*1f5a0*/  @!P0 BRA `(.L_x_319) ;  /* 0x0000000400e88947 */ /* 0x001fea0003800000 */
.L_x_337:
[----:B0-----:R-:W-:-:S05]  /*1f5b0*/  VIADD R0, R8, 0x1 ;  /* 0x0000000108007836 */ /* 0x001fca0000000000 */
[----:B------:R-:W-:-:S04]  /*1f5c0*/  ISETP.NE.AND P0, PT, R0, 0xb, PT ;  /* 0x0000000b0000780c */ /* 0x000fc80003f05270 */
[----:B------:R-:W-:Y:S02]  /*1f5d0*/  SEL R2, RZ, 0x1, P0 ;  /* 0x00000001ff027807 */ /* 0x000fe40000000000 */
[----:B------:R-:W-:Y:S02]  /*1f5e0*/  SEL R4, R0, RZ, P0 ;  /* 0x000000ff00047207 */ /* 0x000fe40000000000 */
[----:B------:R-:W-:-:S03]  /*1f5f0*/  LOP3.LUT R7, R7, R2, RZ, 0x3c, !PT ;  /* 0x0000000207077212 */ /* 0x000fc600078e3cff */
[----:B------:R-:W-:Y:S01]  /*1f600*/  IMAD R5, R4, 0x8, R3 ;  /* 0x0000000804057824 */ /* 0x000fe200078e0203 */
[----:B------:R-:W-:-:S04]  /*1f610*/  SHF.L.U32 R0, R7, 0x1f, RZ ;  /* 0x0000001f07007819 */ /* 0x000fc800000006ff */
[----:B------:R-:W0:Y:S02]  /*1f620*/  SYNCS.PHASECHK.TRANS64.TRYWAIT P0, [R5+URZ], R0 ;  /* 0x00000000050075a7 */ /* 0x000e24000800017f */
[----:B0-----:R-:W-:Y:S05]  /*1f630*/  @!P0 BRA `(.L_x_320) ;  /* 0x0000000400d88947 */ /* 0x001fea0003800000 */
.L_x_338:
        /* <DEDUP_REMOVED lines=9> */
.L_x_339:
        /* <DEDUP_REMOVED lines=9> */
.L_x_340:
        /* <DEDUP_REMOVED lines=9> */
.L_x_341:
        /* <DEDUP_REMOVED lines=9> */
.L_x_342:
        /* <DEDUP_REMOVED lines=9> */
.L_x_343:
        /* <DEDUP_REMOVED lines=9> */
.L_x_344:
        /* <DEDUP_REMOVED lines=9> */
.L_x_345:
[----:B0-----:R-:W-:-:S05]  /*1fa30*/  VIADD R0, R4, 0x1 ;  /* 0x0000000104007836 */ /* 0x001fca0000000000 */
[----:B------:R-:W-:-:S04]  /*1fa40*/  ISETP.NE.AND P0, PT, R0, 0xb, PT ;  /* 0x0000000b0000780c */ /* 0x000fc80003f05270 */
[----:B------:R-:W-:Y:S02]  /*1fa50*/  SEL R2, RZ, 0x1, P0 ;  /* 0x00000001ff027807 */ /* 0x000fe40000000000 */
[----:B------:R-:W-:Y:S02]  /*1fa60*/  SEL R0, R0, RZ, P0 ;  /* 0x000000ff00007207 */ /* 0x000fe40000000000 */
[----:B------:R-:W-:-:S03]  /*1fa70*/  LOP3.LUT R2, R7, R2, RZ, 0x3c, !PT ;  /* 0x0000000207027212 */ /* 0x000fc600078e3cff */
[----:B------:R-:W-:Y:S01]  /*1fa80*/  IMAD R3, R0, 0x8, R3 ;  /* 0x0000000800037824 */ /* 0x000fe200078e0203 */
[----:B------:R-:W-:-:S07]  /*1fa90*/  SHF.L.U32 R0, R2, 0x1f, RZ ;  /* 0x0000001f02007819 */ /* 0x000fce00000006ff */
.L_x_328:
[----:B0-----:R0:W1:Y:S02]  /*1faa0*/  SYNCS.PHASECHK.TRANS64.TRYWAIT P0, [R3+URZ], R0 ;  /* 0x00000000030075a7 */ /* 0x001064000800017f */
[----:B-1----:R-:W-:Y:S05]  /*1fab0*/  @!P0 NANOSLEEP.SYNCS 0x989680 ;  /* 0x009896800000895d */ /* 0x002fea0003900000 */
[----:B------:R-:W1:Y:S02]  /*1fac0*/  @!P0 SYNCS.PHASECHK.TRANS64 P0, [R3+URZ], R0 ;  /* 0x00000000030085a7 */ /* 0x000e64000800007f */
[----:B-1----:R-:W-:Y:S05]  /*1fad0*/  @!P0 BRA `(.L_x_328) ;  /* 0xfffffffc00f08947 */ /* 0x002fea000383ffff */
.L_x_316:
[----:B------:R-:W-:Y:S05]  /*1fae0*/  BSYNC B0 ;  /* 0x0000000000007941 */ /* 0x000fea0003800000 */
.L_x_315:
[----:B------:R-:W-:Y:S05]  /*1faf0*/  EXIT ;  /* 0x000000000000794d */ /* 0x000fea0003800000 */
.L_x_18:
[----:B-1----:R1:W2:Y:S02]  /*1fb00*/  SYNCS.PHASECHK.TRANS64.TRYWAIT P1, [R3+URZ], R0 ;  /* 0x00000000030075a7 */ /* 0x0022a4000802017f */
[----:B--2---:R-:W-:Y:S05]  /*1fb10*/  @!P1 NANOSLEEP.SYNCS 0x989680 ;  /* 0x009896800000995d */ /* 0x004fea0003900000 */
[----:B------:R-:W2:Y:S02]  /*1fb20*/  @!P1 SYNCS.PHASECHK.TRANS64 P1, [R3+URZ], R0 ;  /* 0x00000000030095a7 */ /* 0x000ea4000802007f */
[----:B--2---:R-:W-:Y:S05]  /*1fb30*/  @!P1 BRA `(.L_x_18) ;  /* 0xfffffffc00f09947 */ /* 0x004fea000383ffff */
[----:B------:R-:W-:Y:S05]  /*1fb40*/  BRA `(.L_x_17) ;  /* 0xfffffe1800347947 */ /* 0x000fea000383ffff */
.L_x_23:
[----:B-1----:R-:W-:-:S04]  /*1fb50*/  IMAD.U32 R4, RZ, RZ, UR4 ;  /* 0x00000004ff047e24 */ /* 0x002fc8000f8e00ff */
[----:B------:R1:W2:Y:S03]  /*1fb60*/  SYNCS.PHASECHK.TRANS64.TRYWAIT P1, [R4+URZ], R3 ;  /* 0x00000003040075a7 */ /* 0x0002a6000802017f */
[----:B--2---:R-:W-:Y:S05]  /*1fb70*/  @!P1 NANOSLEEP.SYNCS 0x989680 ;  /* 0x009896800000995d */ /* 0x004fea0003900000 */
[----:B------:R-:W2:Y:S02]  /*1fb80*/  @!P1 SYNCS.PHASECHK.TRANS64 P1, [R4+URZ], R3 ;  /* 0x00000003040095a7 */ /* 0x000ea4000802007f */
[----:B--2---:R-:W-:Y:S05]  /*1fb90*/  @!P1 BRA `(.L_x_23) ;  /* 0xfffffffc00ec9947 */ /* 0x004fea000383ffff */
[----:B------:R-:W-:Y:S05]  /*1fba0*/  BRA `(.L_x_22) ;  /* 0xfffffe2000e47947 */ /* 0x000fea000383ffff */
.L_x_302:
[----:B------:R-:W-:Y:S01]  /*1fbb0*/  BSSY B1, `(.L_x_329) ;  /* 0x0000006000017945 */ /* 0x000fe20003800000 */
[----:B------:R-:W-:-:S07]  /*1fbc0*/  IMAD.MOV.U32 R15, RZ, RZ, -0x1 ;  /* 0xffffffffff0f7424 */ /* 0x000fce00078e00ff */
[----:B------:R-:W-:Y:S05]  /*1fbd0*/  WARPSYNC.COLLECTIVE R15, `(.L_x_330) ;  /* 0x000000000f0c7348 */ /* 0x000fea0003c00000 */
[----:B------:R-:W-:Y:S02]  /*1fbe0*/  ELECT P6, UR62, PT ;  /* 0x00000000003e782f */ /* 0x000fe400038c0000 */
[----:B------:R-:W-:Y:S01]  /*1fbf0*/  MOV R14, UR62 ;  /* 0x0000003e000e7c02 */ /* 0x000fe20008000f00 */
[----:B------:R-:W-:Y:S10]  /*1fc00*/  ENDCOLLECTIVE ;  /* 0x000000000000791b */ /* 0x000ff40003800000 */
.L_x_330:
[----:B------:R-:W-:Y:S05]  /*1fc10*/  BSYNC B1 ;  /* 0x0000000000017941 */ /* 0x000fea0003800000 */
.L_x_329:
[----:B------:R-:W-:Y:S05]  /*1fc20*/  BRA `(.L_x_331) ;  /* 0xffffffec002c7947 */ /* 0x000fea000383ffff */
.L_x_305:
[----:B0-----:R0:W1:Y:S02]  /*1fc30*/  SYNCS.PHASECHK.TRANS64.TRYWAIT P1, [R13+URZ+0x58], R18 ;  /* 0x000058120d0075a7 */ /* 0x001064000802017f */
[----:B-1----:R-:W-:Y:S05]  /*1fc40*/  @!P1 NANOSLEEP.SYNCS 0x989680 ;  /* 0x009896800000995d */ /* 0x002fea0003900000 */
[----:B------:R-:W1:Y:S02]  /*1fc50*/  @!P1 SYNCS.PHASECHK.TRANS64 P1, [R13+URZ+0x58], R18 ;  /* 0x000058120d0095a7 */ /* 0x000e64000802007f */
[----:B-1----:R-:W-:Y:S05]  /*1fc60*/  @!P1 BRA `(.L_x_305) ;  /* 0xfffffffc00f09947 */ /* 0x002fea000383ffff */
[----:B------:R-:W-:Y:S05]  /*1fc70*/  BRA `(.L_x_332) ;  /* 0xffffffec005c7947 */ /* 0x000fea000383ffff */
.L_x_314:
[----:B------:R-:W-:Y:S01]  /*1fc80*/  BSSY B0, `(.L_x_333) ;  /* 0x0000006000007945 */ /* 0x000fe20003800000 */
[----:B------:R-:W-:-:S07]  /*1fc90*/  IMAD.MOV.U32 R15, RZ, RZ, -0x1 ;  /* 0xffffffffff0f7424 */ /* 0x000fce00078e00ff */
[----:B------:R-:W-:Y:S05]  /*1fca0*/  WARPSYNC.COLLECTIVE R15, `(.L_x_334) ;  /* 0x000000000f0c7348 */ /* 0x000fea0003c00000 */
[----:B------:R-:W-:Y:S02]  /*1fcb0*/  ELECT P6, UR62, PT ;  /* 0x00000000003e782f */ /* 0x000fe400038c0000 */
[----:B------:R-:W-:Y:S01]  /*1fcc0*/  MOV R14, UR62 ;  /* 0x0000003e000e7c02 */ /* 0x000fe20008000f00 */
[----:B------:R-:W-:Y:S10]  /*1fcd0*/  ENDCOLLECTIVE ;  /* 0x000000000000791b */ /* 0x000ff40003800000 */
.L_x_334:
[----:B------:R-:W-:Y:S05]  /*1fce0*/  BSYNC B0 ;  /* 0x0000000000007941 */ /* 0x000fea0003800000 */
.L_x_333:
[----:B------:R-:W-:Y:S05]  /*1fcf0*/  BRA `(.L_x_335) ;  /* 0xfffffff400cc7947 */ /* 0x000fea000383ffff */
.L_x_318:
[----:B0-----:R0:W1:Y:S02]  /*1fd00*/  SYNCS.PHASECHK.TRANS64.TRYWAIT P0, [R5+URZ], R0 ;  /* 0x00000000050075a7 */ /* 0x001064000800017f */
[----:B-1----:R-:W-:Y:S05]  /*1fd10*/  @!P0 NANOSLEEP.SYNCS 0x989680 ;  /* 0x009896800000895d */ /* 0x002fea0003900000 */
[----:B------:R-:W1:Y:S02]  /*1fd20*/  @!P0 SYNCS.PHASECHK.TRANS64 P0, [R5+URZ], R0 ;  /* 0x00000000050085a7 */ /* 0x000e64000800007f */
[----:B-1----:R-:W-:Y:S05]  /*1fd30*/  @!P0 BRA `(.L_x_318) ;  /* 0xfffffffc00f08947 */ /* 0x002fea000383ffff */
[----:B------:R-:W-:Y:S05]  /*1fd40*/  BRA `(.L_x_336) ;  /* 0xfffffff400f47947 */ /* 0x000fea000383ffff */
.L_x_319:
[----:B0-----:R0:W1:Y:S02]  /*1fd50*/  SYNCS.PHASECHK.TRANS64.TRYWAIT P0, [R5+URZ], R0 ;  /* 0x00000000050075a7 */ /* 0x001064000800017f */
[----:B-1----:R-:W-:Y:S05]  /*1fd60*/  @!P0 NANOSLEEP.SYNCS 0x989680 ;  /* 0x009896800000895d */ /* 0x002fea0003900000 */
[----:B------:R-:W1:Y:S02]  /*1fd70*/  @!P0 SYNCS.PHASECHK.TRANS64 P0, [R5+URZ], R0 ;  /* 0x00000000050085a7 */ /* 0x000e64000800007f */
[----:B-1----:R-:W-:Y:S05]  /*1fd80*/  @!P0 BRA `(.L_x_319) ;  /* 0xfffffffc00f08947 */ /* 0x002fea000383ffff */
[----:B------:R-:W-:Y:S05]  /*1fd90*/  BRA `(.L_x_337) ;  /* 0xfffffff800047947 */ /* 0x000fea000383ffff */
.L_x_320:
[----:B0-----:R0:W1:Y:S02]  /*1fda0*/  SYNCS.PHASECHK.TRANS64.TRYWAIT P0, [R5+URZ], R0 ;  /* 0x00000000050075a7 */ /* 0x001064000800017f */
[----:B-1----:R-:W-:Y:S05]  /*1fdb0*/  @!P0 NANOSLEEP.SYNCS 0x989680 ;  /* 0x009896800000895d */ /* 0x002fea0003900000 */
[----:B------:R-:W1:Y:S02]  /*1fdc0*/  @!P0 SYNCS.PHASECHK.TRANS64 P0, [R5+URZ], R0 ;  /* 0x00000000050085a7 */ /* 0x000e64000800007f */
[----:B-1----:R-:W-:Y:S05]  /*1fdd0*/  @!P0 BRA `(.L_x_320) ;  /* 0xfffffffc00f08947 */ /* 0x002fea000383ffff */
[----:B------:R-:W-:Y:S05]  /*1fde0*/  BRA `(.L_x_338) ;  /* 0xfffffff800147947 */ /* 0x000fea000383ffff */
.L_x_321:
[----:B0-----:R0:W1:Y:S02]  /*1fdf0*/  SYNCS.PHASECHK.TRANS64.TRYWAIT P0, [R5+URZ], R0 ;  /* 0x00000000050075a7 */ /* 0x001064000800017f */
[----:B-1----:R-:W-:Y:S05]  /*1fe00*/  @!P0 NANOSLEEP.SYNCS 0x989680 ;  /* 0x009896800000895d */ /* 0x002fea0003900000 */
[----:B------:R-:W1:Y:S02]  /*1fe10*/  @!P0 SYNCS.PHASECHK.TRANS64 P0, [R5+URZ], R0 ;  /* 0x00000000050085a7 */ /* 0x000e64000800007f */
[----:B-1----:R-:W-:Y:S05]  /*1fe20*/  @!P0 BRA `(.L_x_321) ;  /* 0xfffffffc00f08947 */ /* 0x002fea000383ffff */
[----:B------:R-:W-:Y:S05]  /*1fe30*/  BRA `(.L_x_339) ;  /* 0xfffffff800247947 */ /* 0x000fea000383ffff */
.L_x_322:
[----:B0-----:R0:W1:Y:S02]  /*1fe40*/  SYNCS.PHASECHK.TRANS64.TRYWAIT P0, [R5+URZ], R0 ;  /* 0x00000000050075a7 */ /* 0x001064000800017f */
[----:B-1----:R-:W-:Y:S05]  /*1fe50*/  @!P0 NANOSLEEP.SYNCS 0x989680 ;  /* 0x009896800000895d */ /* 0x002fea0003900000 */
[----:B------:R-:W1:Y:S02]  /*1fe60*/  @!P0 SYNCS.PHASECHK.TRANS64 P0, [R5+URZ], R0 ;  /* 0x00000000050085a7 */ /* 0x000e64000800007f */
[----:B-1----:R-:W-:Y:S05]  /*1fe70*/  @!P0 BRA `(.L_x_322) ;  /* 0xfffffffc00f08947 */ /* 0x002fea000383ffff */
[----:B------:R-:W-:Y:S05]  /*1fe80*/  BRA `(.L_x_340) ;  /* 0xfffffff800347947 */ /* 0x000fea000383ffff */
.L_x_323:
[----:B0-----:R0:W1:Y:S02]  /*1fe90*/  SYNCS.PHASECHK.TRANS64.TRYWAIT P0, [R5+URZ], R0 ;  /* 0x00000000050075a7 */ /* 0x001064000800017f */
[----:B-1----:R-:W-:Y:S05]  /*1fea0*/  @!P0 NANOSLEEP.SYNCS 0x989680 ;  /* 0x009896800000895d */ /* 0x002fea0003900000 */
[----:B------:R-:W1:Y:S02]  /*1feb0*/  @!P0 SYNCS.PHASECHK.TRANS64 P0, [R5+URZ], R0 ;  /* 0x00000000050085a7 */ /* 0x000e64000800007f */
[----:B-1----:R-:W-:Y:S05]  /*1fec0*/  @!P0 BRA `(.L_x_323) ;  /* 0xfffffffc00f08947 */ /* 0x002fea000383ffff */
[----:B------:R-:W-:Y:S05]  /*1fed0*/  BRA `(.L_x_341) ;  /* 0xfffffff800447947 */ /* 0x000fea000383ffff */
.L_x_324:
[----:B0-----:R0:W1:Y:S02]  /*1fee0*/  SYNCS.PHASECHK.TRANS64.TRYWAIT P0, [R5+URZ], R0 ;  /* 0x00000000050075a7 */ /* 0x001064000800017f */
[----:B-1----:R-:W-:Y:S05]  /*1fef0*/  @!P0 NANOSLEEP.SYNCS 0x989680 ;  /* 0x009896800000895d */ /* 0x002fea0003900000 */
[----:B------:R-:W1:Y:S02]  /*1ff00*/  @!P0 SYNCS.PHASECHK.TRANS64 P0, [R5+URZ], R0 ;  /* 0x00000000050085a7 */ /* 0x000e64000800007f */
[----:B-1----:R-:W-:Y:S05]  /*1ff10*/  @!P0 BRA `(.L_x_324) ;  /* 0xfffffffc00f08947 */ /* 0x002fea000383ffff */
[----:B------:R-:W-:Y:S05]  /*1ff20*/  BRA `(.L_x_342) ;  /* 0xfffffff800547947 */ /* 0x000fea000383ffff */
.L_x_325:
[----:B0-----:R0:W1:Y:S02]  /*1ff30*/  SYNCS.PHASECHK.TRANS64.TRYWAIT P0, [R5+URZ], R0 ;  /* 0x00000000050075a7 */ /* 0x001064000800017f */
[----:B-1----:R-:W-:Y:S05]  /*1ff40*/  @!P0 NANOSLEEP.SYNCS 0x989680 ;  /* 0x009896800000895d */ /* 0x002fea0003900000 */
[----:B------:R-:W1:Y:S02]  /*1ff50*/  @!P0 SYNCS.PHASECHK.TRANS64 P0, [R5+URZ], R0 ;  /* 0x00000000050085a7 */ /* 0x000e64000800007f */
[----:B-1----:R-:W-:Y:S05]  /*1ff60*/  @!P0 BRA `(.L_x_325) ;  /* 0xfffffffc00f08947 */ /* 0x002fea000383ffff */
[----:B------:R-:W-:Y:S05]  /*1ff70*/  BRA `(.L_x_343) ;  /* 0xfffffff800647947 */ /* 0x000fea000383ffff */
.L_x_326:
[----:B0-----:R0:W1:Y:S02]  /*1ff80*/  SYNCS.PHASECHK.TRANS64.TRYWAIT P0, [R5+URZ], R0 ;  /* 0x00000000050075a7 */ /* 0x001064000800017f */
[----:B-1----:R-:W-:Y:S05]  /*1ff90*/  @!P0 NANOSLEEP.SYNCS 0x989680 ;  /* 0x009896800000895d */ /* 0x002fea0003900000 */
[----:B------:R-:W1:Y:S02]  /*1ffa0*/  @!P0 SYNCS.PHASECHK.TRANS64 P0, [R5+URZ], R0 ;  /* 0x00000000050085a7 */ /* 0x000e64000800007f */
[----:B-1----:R-:W-:Y:S05]  /*1ffb0*/  @!P0 BRA `(.L_x_326) ;  /* 0xfffffffc00f08947 */ /* 0x002fea000383ffff */
[----:B------:R-:W-:Y:S05]  /*1ffc0*/  BRA `(.L_x_344) ;  /* 0xfffffff800747947 */ /* 0x000fea000383ffff */
.L_x_327:
[----:B0-----:R0:W1:Y:S02]  /*1ffd0*/  SYNCS.PHASECHK.TRANS64.TRYWAIT P0, [R5+URZ], R0 ;  /* 0x00000000050075a7 */ /* 0x001064000800017f */
[----:B-1----:R-:W-:Y:S05]  /*1ffe0*/  @!P0 NANOSLEEP.SYNCS 0x989680 ;  /* 0x009896800000895d */ /* 0x002fea0003900000 */
[----:B------:R-:W1:Y:S02]  /*1fff0*/  @!P0 SYNCS.PHASECHK.TRANS64 P0, [R5+URZ], R0 ;  /* 0x00000000050085a7 */ /* 0x000e64000800007f */
[----:B-1----:R-:W-:Y:S05]  /*20000*/  @!P0 BRA `(.L_x_327) ;  /* 0xfffffffc00f08947 */ /* 0x002fea000383ffff */
[----:B------:R-:W-:Y:S05]  /*20010*/  BRA `(.L_x_345) ;  /* 0xfffffff800847947 */ /* 0x000fea000383ffff */
.L_x_346:
[----:B------:R-:W-:-:S00]  /*20020*/  BRA `(.L_x_346) ;  /* 0xfffffffc00fc7947 */ /* 0x000fc0000383ffff */
[----:B------:R-:W-:-:S00]  /*20030*/  NOP ;  /* 0x0000000000007918 */ /* 0x000fc00000000000 */
        /* <DEDUP_REMOVED lines=12> */
.L_x_347:


//--------------------- .nv.global.init           --------------------------
	.section	.nv.global.init,"aw",@progbits
.nv.global.init:
	.type		$str$22,@object
	.size		$str$22,($str$23 - $str$22)
$str$22:
        /*0000*/ 	.byte	0x6b, 0x5f, 0x74, 0x69, 0x6c, 0x65, 0x5f, 0x63, 0x6f, 0x75, 0x6e, 0x74, 0x20, 0x3e, 0x3d, 0x20
        /*0010*/ 	.byte	0x31, 0x00
	.type		$str$23,@object
	.size		$str$23,(__unnamed_1 - $str$23)
$str$23:
        /*0012*/ 	.byte	0x2f, 0x74, 0x6d, 0x70, 0x2f, 0x63, 0x75, 0x74, 0x6c, 0x61, 0x73, 0x73, 0x5f, 0x73, 0x77, 0x65
        /*0022*/ 	.byte	0x65, 0x70, 0x5f, 0x73, 0x72, 0x63, 0x2f, 0x69, 0x6e, 0x63, 0x6c, 0x75, 0x64, 0x65, 0x2f, 0x63
        /*0032*/ 	.byte	0x75, 0x74, 0x6c, 0x61, 0x73, 0x73, 0x2f, 0x67, 0x65, 0x6d, 0x6d, 0x2f, 0x63, 0x6f, 0x6c, 0x6c
        /*0042*/ 	.byte	0x65, 0x63, 0x74, 0x69, 0x76, 0x65, 0x2f, 0x73, 0x6d, 0x39, 0x30, 0x5f, 0x6d, 0x6d, 0x61, 0x5f
        /*0052*/ 	.byte	0x74, 0x6d, 0x61, 0x5f, 0x67, 0x6d, 0x6d, 0x61, 0x5f, 0x73, 0x73, 0x5f, 0x77, 0x61, 0x72, 0x70
        /*0062*/ 	.byte	0x73, 0x70, 0x65, 0x63, 0x69, 0x61, 0x6c, 0x69, 0x7a, 0x65, 0x64, 0x2e, 0x68, 0x70, 0x70, 0x00
	.type		__unnamed_1,@object
	.size		__unnamed_1,(.L_0 - __unnamed_1)
__unnamed_1:
        /* <DEDUP_REMOVED lines=173> */
        /*0b42*/ 	.byte	0x79, 0x5d, 0x00
.L_0:


//--------------------- .nv.shared._ZN7cutlass13device_kernelINS_4gemm6kernel13GemmUniversalIN4cute5tupleIJiiiiEEENS1_10collective13CollectiveMmaINS1_34MainloopSm90TmaGmmaWarpSpecializedILi11ENS5_IJNS4_1CILi1EEESB_SB_EEENS1_35KernelTmaWarpSpecializedCooperativeEEENS5_IJNSA_ILi384EEENSA_ILi256EEENSA_ILi32EEEEEEaNS5_IJlSB_lEEEaSJ_NS4_8TiledMMAINS4_8MMA_AtomIJNS4_4SM904GMMA27MMA_64x256x32_S32S8S8_SS_TNEEEENS4_6LayoutINS5_IJNSA_ILi2EEESB_SB_EEENS5_IJSB_NSA_ILi0EEEST_EEEEENS5_IJNS4_10UnderscoreESW_SW_EEEEENS4_13SM90_TMA_LOADENS4_14ComposedLayoutINS4_7SwizzleILi1ELi4ELi3EEENS4_18smem_ptr_flag_bitsILi8EEENSQ_INS5_IJNSA_ILi8EEESH_EEENS5_IJSH_SB_EEEEEEEvNS4_8identityESZ_S19_vS1A_EENS_8epilogue10collective6detail29Sm90TmaWarpSpecializedAdapterINS1D_15DefaultEpilogueIaSJ_SJ_NS1C_6thread17LinearCombinationIaLi1EiiLNS1H_9ScaleType4KindE0ELNS_15FloatRoundStyleE2EaEENS1_15EpilogueDefaultEEEEEvvEEEEvNT_6ParamsE --------------------------
	.section	.nv.shared._ZN7cutlass13device_kernelINS_4gemm6kernel13GemmUniversalIN4cute5tupleIJiiiiEEENS1_10collective13CollectiveMmaINS1_34MainloopSm90TmaGmmaWarpSpecializedILi11ENS5_IJNS4_1CILi1EEESB_SB_EEENS1_35KernelTmaWarpSpecializedCooperativeEEENS5_IJNSA_ILi384EEENSA_ILi256EEENSA_ILi32EEEEEEaNS5_IJlSB_lEEEaSJ_NS4_8TiledMMAINS4_8MMA_AtomIJNS4_4SM904GMMA27MMA_64x256x32_S32S8S8_SS_TNEEEENS4_6LayoutINS5_IJNSA_ILi2EEESB_SB_EEENS5_IJSB_NSA_ILi0EEEST_EEEEENS5_IJNS4_10UnderscoreESW_SW_EEEEENS4_13SM90_TMA_LOADENS4_14ComposedLayoutINS4_7SwizzleILi1ELi4ELi3EEENS4_18smem_ptr_flag_bitsILi8EEENSQ_INS5_IJNSA_ILi8EEESH_EEENS5_IJSH_SB_EEEEEEEvNS4_8identityESZ_S19_vS1A_EENS_8epilogue10collective6detail29Sm90TmaWarpSpecializedAdapterINS1D_15DefaultEpilogueIaSJ_SJ_NS1C_6thread17LinearCombinationIaLi1EiiLNS1H_9ScaleType4KindE0ELNS_15FloatRoundStyleE2EaEENS1_15EpilogueDefaultEEEEEvvEEEEvNT_6ParamsE,"aw",@nobits
	.sectionflags	@""
	.align	16
	.zero		1024


//--------------------- .nv.shared.reserved.0     --------------------------
	.section	.nv.shared.reserved.0,"aw",@nobits
	.weak		__nv_reservedSMEM_offset_0_alias
	.size		__nv_reservedSMEM_offset_0_alias, 0, 0
	.other		__nv_reservedSMEM_offset_0_alias,@"STO_CUDA_RESERVED_SHARED STV_DEFAULT"
__nv_reservedSMEM_offset_0_alias:
	.zero		0


//--------------------- .nv.global                --------------------------
	.section	.nv.global,"aw",@nobits
.nv.global:
	.type		_ZN40_INTERNAL_a8ec808e_4_k_cu_bec54b93_154714cute1_E,@object
	.size		_ZN40_INTERNAL_a8ec808e_4_k_cu_bec54b93_154714cute1_E,(_ZN40_INTERNAL_a8ec808e_4_k_cu_bec54b93_154714cuda3std3__45__cpo6cbeginE - _ZN40_INTERNAL_a8ec808e_4_k_cu_bec54b93_154714cute1_E)
_ZN40_INTERNAL_a8ec808e_4_k_cu_bec54b93_154714cute1_E:
	.zero		1
	.type		_ZN40_INTERNAL_a8ec808e_4_k_cu_bec54b93_154714cuda3std3__45__cpo6cbeginE,@object
	.size		_ZN40_INTERNAL_a8ec808e_4_k_cu_bec54b93_154714cuda3std3__45__cpo6cbeginE,(_ZN40_INTERNAL_a8ec808e_4_k_cu_bec54b93_154714cuda3std3__48in_placeE - _ZN40_INTERNAL_a8ec808e_4_k_cu_bec54b93_154714cuda3std3__45__cpo6cbeginE)
_ZN40_INTERNAL_a8ec808e_4_k_cu_bec54b93_154714cuda3std3__45__cpo6cbeginE:
	.zero		1
	.type		_ZN40_INTERNAL_a8ec808e_4_k_cu_bec54b93_154714cuda3std3__48in_placeE,@object
	.size		_ZN40_INTERNAL_a8ec808e_4_k_cu_bec54b93_154714cuda3std3__48in_placeE,(_ZN40_INTERNAL_a8ec808e_4_k_cu_bec54b93_154714cuda3std6ranges3__45__cpo9iter_moveE - _ZN40_INTERNAL_a8ec808e_4_k_cu_bec54b93_154714cuda3std3__48in_placeE)
_ZN40_INTERNAL_a8ec808e_4_k_cu_bec54b93_154714cuda3std3__48in_placeE:
	.zero		1
	.type		_ZN40_INTERNAL_a8ec808e_4_k_cu_bec54b93_154714cuda3std6ranges3__45__cpo9iter_moveE,@object
	.size		_ZN40_INTERNAL_a8ec808e_4_k_cu_bec54b93_154714cuda3std6ranges3__45__cpo9iter_moveE,(_ZN40_INTERNAL_a8ec808e_4_k_cu_bec54b93_154714cuda3std3__45__cpo5beginE - _ZN40_INTERNAL_a8ec808e_4_k_cu_bec54b93_154714cuda3std6ranges3__45__cpo9iter_moveE)
_ZN40_INTERNAL_a8ec808e_4_k_cu_bec54b93_154714cuda3std6ranges3__45__cpo9iter_moveE:
	.zero		1
	.type		_ZN40_INTERNAL_a8ec808e_4_k_cu_bec54b93_154714cuda3std3__45__cpo5beginE,@object
	.size		_ZN40_INTERNAL_a8ec808e_4_k_cu_bec54b93_154714cuda3std3__45__cpo5beginE,(_ZN40_INTERNAL_a8ec808e_4_k_cu_bec54b93_154714cuda3std3__442_GLOBAL__N__a8ec808e_4_k_cu_bec54b93_154716ignoreE - _ZN40_INTERNAL_a8ec808e_4_k_cu_bec54b93_154714cuda3std3__45__cpo5beginE)
_ZN40_INTERNAL_a8ec808e_4_k_cu_bec54b93_154714cuda3std3__45__cpo5beginE:
	.zero		1
	.type		_ZN40_INTERNAL_a8ec808e_4_k_cu_bec54b93_154714cuda3std3__442_GLOBAL__N__a8ec808e_4_k_cu_bec54b93_154716ignoreE,@object
	.size		_ZN40_INTERNAL_a8ec808e_4_k_cu_bec54b93_154714cuda3std3__442_GLOBAL__N__a8ec808e_4_k_cu_bec54b93_154716ignoreE,(_ZN40_INTERNAL_a8ec808e_4_k_cu_bec54b93_154714cute7productE - _ZN40_INTERNAL_a8ec808e_4_k_cu_bec54b93_154714cuda3std3__442_GLOBAL__N__a8ec808e_4_k_cu_bec54b93_154716ignoreE)
_ZN40_INTERNAL_a8ec808e_4_k_cu_bec54b93_154714cuda3std3__442_GLOBAL__N__a8ec808e_4_k_cu_bec54b93_154716ignoreE:
	.zero		1
	.type		_ZN40_INTERNAL_a8ec808e_4_k_cu_bec54b93_154714cute7productE,@object
	.size		_ZN40_INTERNAL_a8ec808e_4_k_cu_bec54b93_154714cute7productE,(_ZN40_INTERNAL_a8ec808e_4_k_cu_bec54b93_154714cuda3std3__45__cpo3endE - _ZN40_INTERNAL_a8ec808e_4_k_cu_bec54b93_154714cute7productE)
_ZN40_INTERNAL_a8ec808e_4_k_cu_bec54b93_154714cute7productE:
	.zero		1
	.type		_ZN40_INTERNAL_a8ec808e_4_k_cu_bec54b93_154714cuda3std3__45__cpo3endE,@object
	.size		_ZN40_INTERNAL_a8ec808e_4_k_cu_bec54b93_154714cuda3std3__45__cpo3endE,(_ZN40_INTERNAL_a8ec808e_4_k_cu_bec54b93_154714cuda3std3__419piecewise_constructE - _ZN40_INTERNAL_a8ec808e_4_k_cu_bec54b93_154714cuda3std3__45__cpo3endE)
_ZN40_INTERNAL_a8ec808e_4_k_cu_bec54b93_154714cuda3std3__45__cpo3endE:
	.zero		1
	.type		_ZN40_INTERNAL_a8ec808e_4_k_cu_bec54b93_154714cuda3std3__419piecewise_constructE,@object
	.size		_ZN40_INTERNAL_a8ec808e_4_k_cu_bec54b93_154714cuda3std3__419piecewise_constructE,(_ZN40_INTERNAL_a8ec808e_4_k_cu_bec54b93_154714cuda3std3__45__cpo4cendE - _ZN40_INTERNAL_a8ec808e_4_k_cu_bec54b93_154714cuda3std3__419piecewise_constructE)
_ZN40_INTERNAL_a8ec808e_4_k_cu_bec54b93_154714cuda3std3__419piecewise_constructE:
	.zero		1
	.type		_ZN40_INTERNAL_a8ec808e_4_k_cu_bec54b93_154714cuda3std3__45__cpo4cendE,@object
	.size		_ZN40_INTERNAL_a8ec808e_4_k_cu_bec54b93_154714cuda3std3__45__cpo4cendE,(_ZN40_INTERNAL_a8ec808e_4_k_cu_bec54b93_154714cuda3std6ranges3__45__cpo4swapE - _ZN40_INTERNAL_a8ec808e_4_k_cu_bec54b93_154714cuda3std3__45__cpo4cendE)
_ZN40_INTERNAL_a8ec808e_4_k_cu_bec54b93_154714cuda3std3__45__cpo4cendE:
	.zero		1
	.type		_ZN40_INTERNAL_a8ec808e_4_k_cu_bec54b93_154714cuda3std6ranges3__45__cpo4swapE,@object
	.size		_ZN40_INTERNAL_a8ec808e_4_k_cu_bec54b93_154714cuda3std6ranges3__45__cpo4swapE,(.L_8 - _ZN40_INTERNAL_a8ec808e_4_k_cu_bec54b93_154714cuda3std6ranges3__45__cpo4swapE)
_ZN40_INTERNAL_a8ec808e_4_k_cu_bec54b93_154714cuda3std6ranges3__45__cpo4swapE:
	.zero		1
.L_8:


//--------------------- .nv.constant0._ZN7cutlass13device_kernelINS_4gemm6kernel13GemmUniversalIN4cute5tupleIJiiiiEEENS1_10collective13CollectiveMmaINS1_34MainloopSm90TmaGmmaWarpSpecializedILi11ENS5_IJNS4_1CILi1EEESB_SB_EEENS1_35KernelTmaWarpSpecializedCooperativeEEENS5_IJNSA_ILi384EEENSA_ILi256EEENSA_ILi32EEEEEEaNS5_IJlSB_lEEEaSJ_NS4_8TiledMMAINS4_8MMA_AtomIJNS4_4SM904GMMA27MMA_64x256x32_S32S8S8_SS_TNEEEENS4_6LayoutINS5_IJNSA_ILi2EEESB_SB_EEENS5_IJSB_NSA_ILi0EEEST_EEEEENS5_IJNS4_10UnderscoreESW_SW_EEEEENS4_13SM90_TMA_LOADENS4_14ComposedLayoutINS4_7SwizzleILi1ELi4ELi3EEENS4_18smem_ptr_flag_bitsILi8EEENSQ_INS5_IJNSA_ILi8EEESH_EEENS5_IJSH_SB_EEEEEEEvNS4_8identityESZ_S19_vS1A_EENS_8epilogue10collective6detail29Sm90TmaWarpSpecializedAdapterINS1D_15DefaultEpilogueIaSJ_SJ_NS1C_6thread17LinearCombinationIaLi1EiiLNS1H_9ScaleType4KindE0ELNS_15FloatRoundStyleE2EaEENS1_15EpilogueDefaultEEEEEvvEEEEvNT_6ParamsE --------------------------
	.section	.nv.constant0._ZN7cutlass13device_kernelINS_4gemm6kernel13GemmUniversalIN4cute5tupleIJiiiiEEENS1_10collective13CollectiveMmaINS1_34MainloopSm90TmaGmmaWarpSpecializedILi11ENS5_IJNS4_1CILi1EEESB_SB_EEENS1_35KernelTmaWarpSpecializedCooperativeEEENS5_IJNSA_ILi384EEENSA_ILi256EEENSA_ILi32EEEEEEaNS5_IJlSB_lEEEaSJ_NS4_8TiledMMAINS4_8MMA_AtomIJNS4_4SM904GMMA27MMA_64x256x32_S32S8S8_SS_TNEEEENS4_6LayoutINS5_IJNSA_ILi2EEESB_SB_EEENS5_IJSB_NSA_ILi0EEEST_EEEEENS5_IJNS4_10UnderscoreESW_SW_EEEEENS4_13SM90_TMA_LOADENS4_14ComposedLayoutINS4_7SwizzleILi1ELi4ELi3EEENS4_18smem_ptr_flag_bitsILi8EEENSQ_INS5_IJNSA_ILi8EEESH_EEENS5_IJSH_SB_EEEEEEEvNS4_8identityESZ_S19_vS1A_EENS_8epilogue10collective6detail29Sm90TmaWarpSpecializedAdapterINS1D_15DefaultEpilogueIaSJ_SJ_NS1C_6thread17LinearCombinationIaLi1EiiLNS1H_9ScaleType4KindE0ELNS_15FloatRoundStyleE2EaEENS1_15EpilogueDefaultEEEEEvvEEEEvNT_6ParamsE,"a",@progbits
	.sectionflags	@""
	.align	4
.nv.constant0._ZN7cutlass13device_kernelINS_4gemm6kernel13GemmUniversalIN4cute5tupleIJiiiiEEENS1_10collective13CollectiveMmaINS1_34MainloopSm90TmaGmmaWarpSpecializedILi11ENS5_IJNS4_1CILi1EEESB_SB_EEENS1_35KernelTmaWarpSpecializedCooperativeEEENS5_IJNSA_ILi384EEENSA_ILi256EEENSA_ILi32EEEEEEaNS5_IJlSB_lEEEaSJ_NS4_8TiledMMAINS4_8MMA_AtomIJNS4_4SM904GMMA27MMA_64x256x32_S32S8S8_SS_TNEEEENS4_6LayoutINS5_IJNSA_ILi2EEESB_SB_EEENS5_IJSB_NSA_ILi0EEEST_EEEEENS5_IJNS4_10UnderscoreESW_SW_EEEEENS4_13SM90_TMA_LOADENS4_14ComposedLayoutINS4_7SwizzleILi1ELi4ELi3EEENS4_18smem_ptr_flag_bitsILi8EEENSQ_INS5_IJNSA_ILi8EEESH_EEENS5_IJSH_SB_EEEEEEEvNS4_8identityESZ_S19_vS1A_EENS_8epilogue10collective6detail29Sm90TmaWarpSpecializedAdapterINS1D_15DefaultEpilogueIaSJ_SJ_NS1C_6thread17LinearCombinationIaLi1EiiLNS1H_9ScaleType4KindE0ELNS_15FloatRoundStyleE2EaEENS1_15EpilogueDefaultEEEEEvvEEEEvNT_6ParamsE:
	.zero		1664


//--------------------- SYMBOLS --------------------------

	.type		.nv.reservedSmem.offset0,@object
	.size		.nv.reservedSmem.offset0,0x4
	.type		__assertfail,@function
